	.target	sm_100a

	.elftype	@"ET_EXEC"


//--------------------- .note.nv.tkinfo           --------------------------
	.section	.note.nv.tkinfo,"",@"SHT_NOTE"
	.sectionflags	@"SHF_NOTE_NV_TKINFO"
	.tkinfo
        /*0018*/ 	.word	0x00000002
        /*0030*/ 	.string	""
        /*0030*/ 	.string	"ptxas"
        /*0030*/ 	.string	"Cuda compilation tools, release 13.0, V13.0.88"
        /*0030*/ 	.string	"Build cuda_13.0.r13.0/compiler.36424714_0"
        /*0030*/ 	.string	"-arch sm_100a -m 64 "



//--------------------- .note.nv.cuinfo           --------------------------
	.section	.note.nv.cuinfo,"",@"SHT_NOTE"
	.sectionflags	@"SHF_NOTE_NV_CUINFO"
        /*0018*/ 	.short	0x0002
        /*001a*/ 	.short	0x0064
        /*001c*/ 	.short	0x0082
	.zero		2


//--------------------- .nv.info                  --------------------------
	.section	.nv.info,"",@"SHT_CUDA_INFO"
	.align	4


	//----- nvinfo : EIATTR_REGCOUNT
	.align		4
        /*0000*/ 	.byte	0x04, 0x2f
        /*0002*/ 	.short	(.L_19 - .L_18)
	.align		4
.L_18:
        /*0004*/ 	.word	index@(_ZN7cutlass13device_kernelINS_4gemm6kernel13GemmUniversalIN4cute5tupleIJiiiiEEENS1_10collective13CollectiveMmaINS1_35MainloopSm100TmaUmmaWarpSpecializedILi3ELi2ELi4ENS5_IJNS4_1CILi1EEENSA_ILi8EEESB_EEEEENS5_IJNSA_ILi128EEESF_NSA_ILi64EEEEEENS_10tfloat32_tENS5_IJlSB_lEEESI_SJ_NS4_8TiledMMAINS4_8MMA_AtomIJNS4_17SM100_MMA_TF32_SSISI_SI_fLi128ELi128ELNS4_4UMMA5MajorE0ELSO_0ELNSN_7ScaleInE0ELSP_0EEEEEENS4_6LayoutINS5_IJSB_SB_SB_EEENS5_IJNSA_ILi0EEESU_SU_EEEEENS5_IJNS4_10UnderscoreESX_SX_EEEEENS4_23SM90_TMA_LOAD_MULTICASTENS4_14ComposedLayoutINS4_7SwizzleILi3ELi4ELi3EEENS4_18smem_ptr_flag_bitsILi32EEENSS_INS5_IJSC_NSA_ILi32EEEEEENS5_IJS16_SB_EEEEEEEvNS4_8identityENS4_13SM90_TMA_LOADES1A_vS1B_EENS_8epilogue10collective18CollectiveEpilogueINS1E_23Sm100TmaWarpSpecializedILi4ELi2ELi16ELb1ELb0EEEJSH_NS5_IJNSS_ISF_SB_EENSS_INSA_ILi16EEESB_EEEEESI_SJ_SI_SJ_NS1E_6fusion15FusionCallbacksIS1I_NS1N_17LinearCombinationISI_fSI_fLNS_15FloatRoundStyleE2EEESH_S1M_JEEENS4_5SM1004TMEM4LOAD26SM100_TMEM_LOAD_32dp32b16xES1C_NS11_INS12_ILi2ELi4ELi3EEES15_NSS_INS5_IJSC_S1K_EEENS5_IJS1K_SB_EEEEEEENS4_39AutoVectorizingCopyWithAssumedAlignmentILi128EEENS4_14SM90_TMA_STOREES21_S23_S23_EEEvvEEEEvNT_6ParamsE)
        /*0008*/ 	.word	0x0000004f


	//----- nvinfo : EIATTR_FRAME_SIZE
	.align		4
.L_19:
        /*000c*/ 	.byte	0x04, 0x11
        /*000e*/ 	.short	(.L_21 - .L_20)
	.align		4
.L_20:
        /*0010*/ 	.word	index@($__internal_2_$__cuda_sm10x_tcgen05_guardrail_trap_unallocated_columns_being_dealloced)
        /*0014*/ 	.word	0x00000000


	//----- nvinfo : EIATTR_FRAME_SIZE
	.align		4
.L_21:
        /*0018*/ 	.byte	0x04, 0x11
        /*001a*/ 	.short	(.L_23 - .L_22)
	.align		4
.L_22:
        /*001c*/ 	.word	index@($__internal_1_$__cuda_sm10x_tcgen05_guardrail_trap_phase_invalid_during_alloc)
        /*0020*/ 	.word	0x00000000


	//----- nvinfo : EIATTR_FRAME_SIZE
	.align		4
.L_23:
        /*0024*/ 	.byte	0x04, 0x11
        /*0026*/ 	.short	(.L_25 - .L_24)
	.align		4
.L_24:
        /*0028*/ 	.word	index@($__internal_0_$__cuda_sm10x_tcgen05_guardrail_trap_col_being_dealloced_not_returned_by_alloc)
        /*002c*/ 	.word	0x00000000


	//----- nvinfo : EIATTR_FRAME_SIZE
	.align		4
.L_25:
        /*0030*/ 	.byte	0x04, 0x11
        /*0032*/ 	.short	(.L_27 - .L_26)
	.align		4
.L_26:
        /*0034*/ 	.word	index@(_ZN7cutlass13device_kernelINS_4gemm6kernel13GemmUniversalIN4cute5tupleIJiiiiEEENS1_10collective13CollectiveMmaINS1_35MainloopSm100TmaUmmaWarpSpecializedILi3ELi2ELi4ENS5_IJNS4_1CILi1EEENSA_ILi8EEESB_EEEEENS5_IJNSA_ILi128EEESF_NSA_ILi64EEEEEENS_10tfloat32_tENS5_IJlSB_lEEESI_SJ_NS4_8TiledMMAINS4_8MMA_AtomIJNS4_17SM100_MMA_TF32_SSISI_SI_fLi128ELi128ELNS4_4UMMA5MajorE0ELSO_0ELNSN_7ScaleInE0ELSP_0EEEEEENS4_6LayoutINS5_IJSB_SB_SB_EEENS5_IJNSA_ILi0EEESU_SU_EEEEENS5_IJNS4_10UnderscoreESX_SX_EEEEENS4_23SM90_TMA_LOAD_MULTICASTENS4_14ComposedLayoutINS4_7SwizzleILi3ELi4ELi3EEENS4_18smem_ptr_flag_bitsILi32EEENSS_INS5_IJSC_NSA_ILi32EEEEEENS5_IJS16_SB_EEEEEEEvNS4_8identityENS4_13SM90_TMA_LOADES1A_vS1B_EENS_8epilogue10collective18CollectiveEpilogueINS1E_23Sm100TmaWarpSpecializedILi4ELi2ELi16ELb1ELb0EEEJSH_NS5_IJNSS_ISF_SB_EENSS_INSA_ILi16EEESB_EEEEESI_SJ_SI_SJ_NS1E_6fusion15FusionCallbacksIS1I_NS1N_17LinearCombinationISI_fSI_fLNS_15FloatRoundStyleE2EEESH_S1M_JEEENS4_5SM1004TMEM4LOAD26SM100_TMEM_LOAD_32dp32b16xES1C_NS11_INS12_ILi2ELi4ELi3EEES15_NSS_INS5_IJSC_S1K_EEENS5_IJS1K_SB_EEEEEEENS4_39AutoVectorizingCopyWithAssumedAlignmentILi128EEENS4_14SM90_TMA_STOREES21_S23_S23_EEEvvEEEEvNT_6ParamsE)
        /*0038*/ 	.word	0x00000000


	//----- nvinfo : EIATTR_MIN_STACK_SIZE
	.align		4
.L_27:
        /*003c*/ 	.byte	0x04, 0x12
        /*003e*/ 	.short	(.L_29 - .L_28)
	.align		4
.L_28:
        /*0040*/ 	.word	index@(_ZN7cutlass13device_kernelINS_4gemm6kernel13GemmUniversalIN4cute5tupleIJiiiiEEENS1_10collective13CollectiveMmaINS1_35MainloopSm100TmaUmmaWarpSpecializedILi3ELi2ELi4ENS5_IJNS4_1CILi1EEENSA_ILi8EEESB_EEEEENS5_IJNSA_ILi128EEESF_NSA_ILi64EEEEEENS_10tfloat32_tENS5_IJlSB_lEEESI_SJ_NS4_8TiledMMAINS4_8MMA_AtomIJNS4_17SM100_MMA_TF32_SSISI_SI_fLi128ELi128ELNS4_4UMMA5MajorE0ELSO_0ELNSN_7ScaleInE0ELSP_0EEEEEENS4_6LayoutINS5_IJSB_SB_SB_EEENS5_IJNSA_ILi0EEESU_SU_EEEEENS5_IJNS4_10UnderscoreESX_SX_EEEEENS4_23SM90_TMA_LOAD_MULTICASTENS4_14ComposedLayoutINS4_7SwizzleILi3ELi4ELi3EEENS4_18smem_ptr_flag_bitsILi32EEENSS_INS5_IJSC_NSA_ILi32EEEEEENS5_IJS16_SB_EEEEEEEvNS4_8identityENS4_13SM90_TMA_LOADES1A_vS1B_EENS_8epilogue10collective18CollectiveEpilogueINS1E_23Sm100TmaWarpSpecializedILi4ELi2ELi16ELb1ELb0EEEJSH_NS5_IJNSS_ISF_SB_EENSS_INSA_ILi16EEESB_EEEEESI_SJ_SI_SJ_NS1E_6fusion15FusionCallbacksIS1I_NS1N_17LinearCombinationISI_fSI_fLNS_15FloatRoundStyleE2EEESH_S1M_JEEENS4_5SM1004TMEM4LOAD26SM100_TMEM_LOAD_32dp32b16xES1C_NS11_INS12_ILi2ELi4ELi3EEES15_NSS_INS5_IJSC_S1K_EEENS5_IJS1K_SB_EEEEEEENS4_39AutoVectorizingCopyWithAssumedAlignmentILi128EEENS4_14SM90_TMA_STOREES21_S23_S23_EEEvvEEEEvNT_6ParamsE)
        /*0044*/ 	.word	0x00000000
.L_29:


//--------------------- .nv.compat                --------------------------
	.section	.nv.compat,"",@"SHT_CUDA_COMPAT_INFO"
	.align	4
        /*0000*/ 	.byte	0x02, 0x09, 0x01, 0x00, 0x02, 0x02, 0x02, 0x00, 0x02, 0x05, 0x05, 0x00, 0x03, 0x07, 0x01, 0x01
        /*0010*/ 	.byte	0x02, 0x03, 0x01, 0x00, 0x02, 0x06, 0x01, 0x00, 0x04, 0x0b, 0x08, 0x00, 0x09, 0x00, 0x00, 0x00
        /*0020*/ 	.byte	0x00, 0x00, 0x00, 0x00


//--------------------- .nv.info._ZN7cutlass13device_kernelINS_4gemm6kernel13GemmUniversalIN4cute5tupleIJiiiiEEENS1_10collective13CollectiveMmaINS1_35MainloopSm100TmaUmmaWarpSpecializedILi3ELi2ELi4ENS5_IJNS4_1CILi1EEENSA_ILi8EEESB_EEEEENS5_IJNSA_ILi128EEESF_NSA_ILi64EEEEEENS_10tfloat32_tENS5_IJlSB_lEEESI_SJ_NS4_8TiledMMAINS4_8MMA_AtomIJNS4_17SM100_MMA_TF32_SSISI_SI_fLi128ELi128ELNS4_4UMMA5MajorE0ELSO_0ELNSN_7ScaleInE0ELSP_0EEEEEENS4_6LayoutINS5_IJSB_SB_SB_EEENS5_IJNSA_ILi0EEESU_SU_EEEEENS5_IJNS4_10UnderscoreESX_SX_EEEEENS4_23SM90_TMA_LOAD_MULTICASTENS4_14ComposedLayoutINS4_7SwizzleILi3ELi4ELi3EEENS4_18smem_ptr_flag_bitsILi32EEENSS_INS5_IJSC_NSA_ILi32EEEEEENS5_IJS16_SB_EEEEEEEvNS4_8identityENS4_13SM90_TMA_LOADES1A_vS1B_EENS_8epilogue10collective18CollectiveEpilogueINS1E_23Sm100TmaWarpSpecializedILi4ELi2ELi16ELb1ELb0EEEJSH_NS5_IJNSS_ISF_SB_EENSS_INSA_ILi16EEESB_EEEEESI_SJ_SI_SJ_NS1E_6fusion15FusionCallbacksIS1I_NS1N_17LinearCombinationISI_fSI_fLNS_15FloatRoundStyleE2EEESH_S1M_JEEENS4_5SM1004TMEM4LOAD26SM100_TMEM_LOAD_32dp32b16xES1C_NS11_INS12_ILi2ELi4ELi3EEES15_NSS_INS5_IJSC_S1K_EEENS5_IJS1K_SB_EEEEEEENS4_39AutoVectorizingCopyWithAssumedAlignmentILi128EEENS4_14SM90_TMA_STOREES21_S23_S23_EEEvvEEEEvNT_6ParamsE --------------------------
	.section	.nv.info._ZN7cutlass13device_kernelINS_4gemm6kernel13GemmUniversalIN4cute5tupleIJiiiiEEENS1_10collective13CollectiveMmaINS1_35MainloopSm100TmaUmmaWarpSpecializedILi3ELi2ELi4ENS5_IJNS4_1CILi1EEENSA_ILi8EEESB_EEEEENS5_IJNSA_ILi128EEESF_NSA_ILi64EEEEEENS_10tfloat32_tENS5_IJlSB_lEEESI_SJ_NS4_8TiledMMAINS4_8MMA_AtomIJNS4_17SM100_MMA_TF32_SSISI_SI_fLi128ELi128ELNS4_4UMMA5MajorE0ELSO_0ELNSN_7ScaleInE0ELSP_0EEEEEENS4_6LayoutINS5_IJSB_SB_SB_EEENS5_IJNSA_ILi0EEESU_SU_EEEEENS5_IJNS4_10UnderscoreESX_SX_EEEEENS4_23SM90_TMA_LOAD_MULTICASTENS4_14ComposedLayoutINS4_7SwizzleILi3ELi4ELi3EEENS4_18smem_ptr_flag_bitsILi32EEENSS_INS5_IJSC_NSA_ILi32EEEEEENS5_IJS16_SB_EEEEEEEvNS4_8identityENS4_13SM90_TMA_LOADES1A_vS1B_EENS_8epilogue10collective18CollectiveEpilogueINS1E_23Sm100TmaWarpSpecializedILi4ELi2ELi16ELb1ELb0EEEJSH_NS5_IJNSS_ISF_SB_EENSS_INSA_ILi16EEESB_EEEEESI_SJ_SI_SJ_NS1E_6fusion15FusionCallbacksIS1I_NS1N_17LinearCombinationISI_fSI_fLNS_15FloatRoundStyleE2EEESH_S1M_JEEENS4_5SM1004TMEM4LOAD26SM100_TMEM_LOAD_32dp32b16xES1C_NS11_INS12_ILi2ELi4ELi3EEES15_NSS_INS5_IJSC_S1K_EEENS5_IJS1K_SB_EEEEEEENS4_39AutoVectorizingCopyWithAssumedAlignmentILi128EEENS4_14SM90_TMA_STOREES21_S23_S23_EEEvvEEEEvNT_6ParamsE,"",@"SHT_CUDA_INFO"
	.sectionflags	@""
	.align	4


	//----- nvinfo : EIATTR_CUDA_API_VERSION
	.align		4
        /*0000*/ 	.byte	0x04, 0x37
        /*0002*/ 	.short	(.L_31 - .L_30)
.L_30:
        /*0004*/ 	.word	0x00000082


	//----- nvinfo : EIATTR_KPARAM_INFO
	.align		4
.L_31:
        /*0008*/ 	.byte	0x04, 0x17
        /*000a*/ 	.short	(.L_33 - .L_32)
.L_32:
        /*000c*/ 	.word	0x00000000
        /*0010*/ 	.short	0x0000
        /*0012*/ 	.short	0x0000
        /*0014*/ 	.byte	0x00, 0xf0, 0x01, 0x20


	//----- nvinfo : EIATTR_AT_ENTRY_FRAGMENTS
	.align		4
.L_33:
        /*0018*/ 	.byte	0x04, 0x4f
        /*001a*/ 	.short	(.L_35 - .L_34)


	//   ....[0]....
.L_34:
        /*001c*/ 	.word	0x00000006


	//----- nvinfo : EIATTR_RESERVED_SMEM_USED
	.align		4
.L_35:
        /*0020*/ 	.byte	0x01, 0x41
	.zero		2


	//----- nvinfo : EIATTR_SPARSE_MMA_MASK
	.align		4
        /*0024*/ 	.byte	0x03, 0x50
        /*0026*/ 	.short	0x0000


	//----- nvinfo : EIATTR_TCGEN05_1CTA_USED
	.align		4
        /*0028*/ 	.byte	0x01, 0x51
	.zero		2


	//----- nvinfo : EIATTR_MAXREG_COUNT
	.align		4
        /*002c*/ 	.byte	0x03, 0x1b
        /*002e*/ 	.short	0x00ff


	//----- nvinfo : EIATTR_NUM_BARRIERS
	.align		4
        /*0030*/ 	.byte	0x02, 0x4c
        /*0032*/ 	.byte	0x07
	.zero		1


	//----- nvinfo : EIATTR_EXTERNS
	.align		4
        /*0034*/ 	.byte	0x04, 0x0f
        /*0036*/ 	.short	(.L_37 - .L_36)


	//   ....[0]....
	.align		4
.L_36:
        /*0038*/ 	.word	index@(__assertfail)


	//----- nvinfo : EIATTR_MERCURY_ISA_VERSION
	.align		4
.L_37:
        /*003c*/ 	.byte	0x03, 0x5f
        /*003e*/ 	.short	0x0101


	//----- nvinfo : EIATTR_INT_WARP_WIDE_INSTR_OFFSETS
	.align		4
        /*0040*/ 	.byte	0x04, 0x31
        /*0042*/ 	.short	(.L_39 - .L_38)


	//   ....[0]....
.L_38:
        /*0044*/ 	.word	0x000040a0


	//   ....[1]....
        /*0048*/ 	.word	0x000040d0


	//   ....[2]....
        /*004c*/ 	.word	0x000040f0


	//   ....[3]....
        /*0050*/ 	.word	0x00004c20


	//   ....[4]....
        /*0054*/ 	.word	0x00004c80


	//   ....[5]....
        /*0058*/ 	.word	0x00004d70


	//   ....[6]....
        /*005c*/ 	.word	0x00004de0


	//   ....[7]....
        /*0060*/ 	.word	0x00004ed0


	//   ....[8]....
        /*0064*/ 	.word	0x00004f40


	//   ....[9]....
        /*0068*/ 	.word	0x00005040


	//   ....[10]....
        /*006c*/ 	.word	0x000050b0


	//   ....[11]....
        /*0070*/ 	.word	0x000051c0


	//   ....[12]....
        /*0074*/ 	.word	0x00005240


	//   ....[13]....
        /*0078*/ 	.word	0x00005340


	//   ....[14]....
        /*007c*/ 	.word	0x000053c0


	//   ....[15]....
        /*0080*/ 	.word	0x000054c0


	//   ....[16]....
        /*0084*/ 	.word	0x00005540


	//   ....[17]....
        /*0088*/ 	.word	0x00005630


	//   ....[18]....
        /*008c*/ 	.word	0x000056c0


	//----- nvinfo : EIATTR_COOP_GROUP_MASK_REGIDS
	.align		4
.L_39:
        /*0090*/ 	.byte	0x04, 0x29
        /*0092*/ 	.short	(.L_41 - .L_40)


	//   ....[0]....
.L_40:
        /*0094*/ 	.word	0xffffffff


	//   ....[1]....
        /*0098*/ 	.word	0xffffffff


	//   ....[2]....
        /*009c*/ 	.word	0xffffffff


	//   ....[3]....
        /*00a0*/ 	.word	0xffffffff


	//   ....[4]....
        /*00a4*/ 	.word	0xffffffff


	//   ....[5]....
        /*00a8*/ 	.word	0xffffffff


	//   ....[6]....
        /*00ac*/ 	.word	0xffffffff


	//   ....[7]....
        /*00b0*/ 	.word	0xffffffff


	//   ....[8]....
        /*00b4*/ 	.word	0xffffffff


	//   ....[9]....
        /*00b8*/ 	.word	0xffffffff


	//   ....[10]....
        /*00bc*/ 	.word	0xffffffff


	//   ....[11]....
        /*00c0*/ 	.word	0xffffffff


	//   ....[12]....
        /*00c4*/ 	.word	0xffffffff


	//   ....[13]....
        /*00c8*/ 	.word	0xffffffff


	//----- nvinfo : EIATTR_COOP_GROUP_INSTR_OFFSETS
	.align		4
.L_41:
        /*00cc*/ 	.byte	0x04, 0x28
        /*00ce*/ 	.short	(.L_43 - .L_42)


	//   ....[0]....
.L_42:
        /*00d0*/ 	.word	0x00000080


	//   ....[1]....
        /*00d4*/ 	.word	0x000004f0


	//   ....[2]....
        /*00d8*/ 	.word	0x00000680


	//   ....[3]....
        /*00dc*/ 	.word	0x00000820


	//   ....[4]....
        /*00e0*/ 	.word	0x00000920


	//   ....[5]....
        /*00e4*/ 	.word	0x00000a90


	//   ....[6]....
        /*00e8*/ 	.word	0x00000c30


	//   ....[7]....
        /*00ec*/ 	.word	0x00000de0


	//   ....[8]....
        /*00f0*/ 	.word	0x00002300


	//   ....[9]....
        /*00f4*/ 	.word	0x00003130


	//   ....[10]....
        /*00f8*/ 	.word	0x00003340


	//   ....[11]....
        /*00fc*/ 	.word	0x00003370


	//   ....[12]....
        /*0100*/ 	.word	0x00003f80


	//   ....[13]....
        /*0104*/ 	.word	0x000041b0


	//----- nvinfo : EIATTR_VRC_CTA_INIT_COUNT
	.align		4
.L_43:
        /*0108*/ 	.byte	0x02, 0x4a
        /*010a*/ 	.byte	0x80
	.zero		1


	//----- nvinfo : EIATTR_SYSCALL_OFFSETS
	.align		4
        /*010c*/ 	.byte	0x04, 0x46
        /*010e*/ 	.short	(.L_45 - .L_44)


	//   ....[0]....
.L_44:
        /*0110*/ 	.word	0x00006360


	//   ....[1]....
        /*0114*/ 	.word	0x00006450


	//   ....[2]....
        /*0118*/ 	.word	0x00006c10


	//   ....[3]....
        /*011c*/ 	.word	0x00007590


	//   ....[4]....
        /*0120*/ 	.word	0x00007ee0


	//   ....[5]....
        /*0124*/ 	.word	0x00008880


	//   ....[6]....
        /*0128*/ 	.word	0x00009220


	//   ....[7]....
        /*012c*/ 	.word	0x00009bf0


	//   ....[8]....
        /*0130*/ 	.word	0x0000a590


	//   ....[9]....
        /*0134*/ 	.word	0x0000aee0


	//----- nvinfo : EIATTR_MBARRIER_INSTR_OFFSETS
	.align		4
.L_45:
        /*0138*/ 	.byte	0x04, 0x39
        /*013a*/ 	.short	(.L_47 - .L_46)


	//   ....[0]....
.L_46:
        /*013c*/ 	.word	0x00000610
        /*0140*/ 	.word	0x000000ff
        /*0144*/ 	.word	0x00000000
        /*0148*/ 	.short	0x0100
        /*014a*/ 	.byte	0x04
	.zero		1


	//   ....[1]....
        /*014c*/ 	.word	0x00000620
        /*0150*/ 	.word	0x000000ff
        /*0154*/ 	.word	0x00000018
        /*0158*/ 	.short	0x0100
        /*015a*/ 	.byte	0x04
	.zero		1


	//   ....[2]....
        /*015c*/ 	.word	0x00000630
        /*0160*/ 	.word	0x000000ff
        /*0164*/ 	.word	0x00000008
        /*0168*/ 	.short	0x0100
        /*016a*/ 	.byte	0x04
	.zero		1


	//   ....[3]....
        /*016c*/ 	.word	0x00000640
        /*0170*/ 	.word	0x000000ff
        /*0174*/ 	.word	0x00000020
        /*0178*/ 	.short	0x0100
        /*017a*/ 	.byte	0x04
	.zero		1


	//   ....[4]....
        /*017c*/ 	.word	0x00000650
        /*0180*/ 	.word	0x000000ff
        /*0184*/ 	.word	0x00000010
        /*0188*/ 	.short	0x0100
        /*018a*/ 	.byte	0x04
	.zero		1


	//   ....[5]....
        /*018c*/ 	.word	0x00000660
        /*0190*/ 	.word	0x000000ff
        /*0194*/ 	.word	0x00000028
        /*0198*/ 	.short	0x0100
        /*019a*/ 	.byte	0x04
	.zero		1


	//   ....[6]....
        /*019c*/ 	.word	0x00000790
        /*01a0*/ 	.word	0x000000ff
        /*01a4*/ 	.word	0x00000030
        /*01a8*/ 	.short	0x0100
        /*01aa*/ 	.byte	0x04
	.zero		1


	//   ....[7]....
        /*01ac*/ 	.word	0x000007a0
        /*01b0*/ 	.word	0x000000ff
        /*01b4*/ 	.word	0x00000050
        /*01b8*/ 	.short	0x0100
        /*01ba*/ 	.byte	0x04
	.zero		1


	//   ....[8]....
        /*01bc*/ 	.word	0x000007b0
        /*01c0*/ 	.word	0x000000ff
        /*01c4*/ 	.word	0x00000038
        /*01c8*/ 	.short	0x0100
        /*01ca*/ 	.byte	0x04
	.zero		1


	//   ....[9]....
        /*01cc*/ 	.word	0x000007c0
        /*01d0*/ 	.word	0x000000ff
        /*01d4*/ 	.word	0x00000058
        /*01d8*/ 	.short	0x0100
        /*01da*/ 	.byte	0x04
	.zero		1


	//   ....[10]....
        /*01dc*/ 	.word	0x000007d0
        /*01e0*/ 	.word	0x000000ff
        /*01e4*/ 	.word	0x00000040
        /*01e8*/ 	.short	0x0100
        /*01ea*/ 	.byte	0x04
	.zero		1


	//   ....[11]....
        /*01ec*/ 	.word	0x000007e0
        /*01f0*/ 	.word	0x000000ff
        /*01f4*/ 	.word	0x00000060
        /*01f8*/ 	.short	0x0100
        /*01fa*/ 	.byte	0x04
	.zero		1


	//   ....[12]....
        /*01fc*/ 	.word	0x000007f0
        /*0200*/ 	.word	0x000000ff
        /*0204*/ 	.word	0x00000048
        /*0208*/ 	.short	0x0100
        /*020a*/ 	.byte	0x04
	.zero		1


	//   ....[13]....
        /*020c*/ 	.word	0x00000800
        /*0210*/ 	.word	0x000000ff
        /*0214*/ 	.word	0x00000068
        /*0218*/ 	.short	0x0100
        /*021a*/ 	.byte	0x04
	.zero		1


	//   ....[14]....
        /*021c*/ 	.word	0x000008f0
        /*0220*/ 	.word	0x000000ff
        /*0224*/ 	.word	0x00000070
        /*0228*/ 	.short	0x0100
        /*022a*/ 	.byte	0x06
	.zero		1


	//   ....[15]....
        /*022c*/ 	.word	0x00000900
        /*0230*/ 	.word	0x000000ff
        /*0234*/ 	.word	0x00000078
        /*0238*/ 	.short	0x0100
        /*023a*/ 	.byte	0x06
	.zero		1


	//   ....[16]....
        /*023c*/ 	.word	0x00000a40
        /*0240*/ 	.word	0x000000ff
        /*0244*/ 	.word	0x00000080
        /*0248*/ 	.short	0x0100
        /*024a*/ 	.byte	0x06
	.zero		1


	//   ....[17]....
        /*024c*/ 	.word	0x00000a50
        /*0250*/ 	.word	0x000000ff
        /*0254*/ 	.word	0x00000090
        /*0258*/ 	.short	0x0100
        /*025a*/ 	.byte	0x06
	.zero		1


	//   ....[18]....
        /*025c*/ 	.word	0x00000a60
        /*0260*/ 	.word	0x000000ff
        /*0264*/ 	.word	0x00000088
        /*0268*/ 	.short	0x0100
        /*026a*/ 	.byte	0x06
	.zero		1


	//   ....[19]....
        /*026c*/ 	.word	0x00000a70
        /*0270*/ 	.word	0x000000ff
        /*0274*/ 	.word	0x00000098
        /*0278*/ 	.short	0x0100
        /*027a*/ 	.byte	0x06
	.zero		1


	//   ....[20]....
        /*027c*/ 	.word	0x00000ba0
        /*0280*/ 	.word	0x000000ff
        /*0284*/ 	.word	0x000000a0
        /*0288*/ 	.short	0x0100
        /*028a*/ 	.byte	0x04
	.zero		1


	//   ....[21]....
        /*028c*/ 	.word	0x00000bb0
        /*0290*/ 	.word	0x000000ff
        /*0294*/ 	.word	0x000000c0
        /*0298*/ 	.short	0x0100
        /*029a*/ 	.byte	0x04
	.zero		1


	//   ....[22]....
        /*029c*/ 	.word	0x00000bc0
        /*02a0*/ 	.word	0x000000ff
        /*02a4*/ 	.word	0x000000a8
        /*02a8*/ 	.short	0x0100
        /*02aa*/ 	.byte	0x04
	.zero		1


	//   ....[23]....
        /*02ac*/ 	.word	0x00000bd0
        /*02b0*/ 	.word	0x000000ff
        /*02b4*/ 	.word	0x000000c8
        /*02b8*/ 	.short	0x0100
        /*02ba*/ 	.byte	0x04
	.zero		1


	//   ....[24]....
        /*02bc*/ 	.word	0x00000be0
        /*02c0*/ 	.word	0x000000ff
        /*02c4*/ 	.word	0x000000b0
        /*02c8*/ 	.short	0x0100
        /*02ca*/ 	.byte	0x04
	.zero		1


	//   ....[25]....
        /*02cc*/ 	.word	0x00000bf0
        /*02d0*/ 	.word	0x000000ff
        /*02d4*/ 	.word	0x000000d0
        /*02d8*/ 	.short	0x0100
        /*02da*/ 	.byte	0x04
	.zero		1


	//   ....[26]....
        /*02dc*/ 	.word	0x00000c00
        /*02e0*/ 	.word	0x000000ff
        /*02e4*/ 	.word	0x000000b8
        /*02e8*/ 	.short	0x0100
        /*02ea*/ 	.byte	0x04
	.zero		1


	//   ....[27]....
        /*02ec*/ 	.word	0x00000c10
        /*02f0*/ 	.word	0x000000ff
        /*02f4*/ 	.word	0x000000d8
        /*02f8*/ 	.short	0x0100
        /*02fa*/ 	.byte	0x04
	.zero		1


	//   ....[28]....
        /*02fc*/ 	.word	0x00000d00
        /*0300*/ 	.word	0x000000ff
        /*0304*/ 	.word	0x000000e0
        /*0308*/ 	.short	0x0100
        /*030a*/ 	.byte	0x04
	.zero		1


	//   ....[29]....
        /*030c*/ 	.word	0x00000d10
        /*0310*/ 	.word	0x000000ff
        /*0314*/ 	.word	0x000000f0
        /*0318*/ 	.short	0x0100
        /*031a*/ 	.byte	0x04
	.zero		1


	//   ....[30]....
        /*031c*/ 	.word	0x00000d20
        /*0320*/ 	.word	0x000000ff
        /*0324*/ 	.word	0x000000e8
        /*0328*/ 	.short	0x0100
        /*032a*/ 	.byte	0x04
	.zero		1


	//   ....[31]....
        /*032c*/ 	.word	0x00000d30
        /*0330*/ 	.word	0x000000ff
        /*0334*/ 	.word	0x000000f8
        /*0338*/ 	.short	0x0100
        /*033a*/ 	.byte	0x04
	.zero		1


	//   ....[32]....
        /*033c*/ 	.word	0x000019e0
        /*0340*/ 	.word	0x00000000
        /*0344*/ 	.word	0x000000f0
        /*0348*/ 	.short	0x010a
        /*034a*/ 	.byte	0xff
	.zero		1


	//   ....[33]....
        /*034c*/ 	.word	0x00001a10
        /*0350*/ 	.word	0x00000000
        /*0354*/ 	.word	0x000000e0
        /*0358*/ 	.short	0x0101
        /*035a*/ 	.byte	0xff
	.zero		1


	//   ....[34]....
        /*035c*/ 	.word	0x00001ae0
        /*0360*/ 	.word	0x000000ff
        /*0364*/ 	.word	0x00000018
        /*0368*/ 	.short	0x010a
        /*036a*/ 	.byte	0x04
	.zero		1


	//   ....[35]....
        /*036c*/ 	.word	0x00001b60
        /*0370*/ 	.word	0x000000ff
        /*0374*/ 	.word	0x00000018
        /*0378*/ 	.short	0x010a
        /*037a*/ 	.byte	0x21
	.zero		1


	//   ....[36]....
        /*037c*/ 	.word	0x00001d00
        /*0380*/ 	.word	0x000000ff
        /*0384*/ 	.word	0x00000018
        /*0388*/ 	.short	0x010a
        /*038a*/ 	.byte	0x05
	.zero		1


	//   ....[37]....
        /*038c*/ 	.word	0x00001ef0
        /*0390*/ 	.word	0x000000ff
        /*0394*/ 	.word	0x00000078
        /*0398*/ 	.short	0x0101
        /*039a*/ 	.byte	0x15
	.zero		1


	//   ....[38]....
        /*039c*/ 	.word	0x00001f10
        /*03a0*/ 	.word	0x000000ff
        /*03a4*/ 	.word	0x00000018
        /*03a8*/ 	.short	0x010a
        /*03aa*/ 	.byte	0x04
	.zero		1


	//   ....[39]....
        /*03ac*/ 	.word	0x00001f90
        /*03b0*/ 	.word	0x000000ff
        /*03b4*/ 	.word	0x00000018
        /*03b8*/ 	.short	0x010a
        /*03ba*/ 	.byte	0x21
	.zero		1


	//   ....[40]....
        /*03bc*/ 	.word	0x00002120
        /*03c0*/ 	.word	0x000000ff
        /*03c4*/ 	.word	0x00000018
        /*03c8*/ 	.short	0x010a
        /*03ca*/ 	.byte	0x05
	.zero		1


	//   ....[41]....
        /*03cc*/ 	.word	0x00002330
        /*03d0*/ 	.word	0x00000003
        /*03d4*/ 	.word	0x00000080
        /*03d8*/ 	.short	0x010a
        /*03da*/ 	.byte	0xff
	.zero		1


	//   ....[42]....
        /*03dc*/ 	.word	0x00002480
        /*03e0*/ 	.word	0x00000000
        /*03e4*/ 	.word	0x00000000
        /*03e8*/ 	.short	0x0101
        /*03ea*/ 	.byte	0xff
	.zero		1


	//   ....[43]....
        /*03ec*/ 	.word	0x00002a40
        /*03f0*/ 	.word	0x000000ff
        /*03f4*/ 	.word	0x00000000
        /*03f8*/ 	.short	0x010a
        /*03fa*/ 	.byte	0x04
	.zero		1


	//   ....[44]....
        /*03fc*/ 	.word	0x00002ad0
        /*0400*/ 	.word	0x000000ff
        /*0404*/ 	.word	0x00000000
        /*0408*/ 	.short	0x010a
        /*040a*/ 	.byte	0x05
	.zero		1


	//   ....[45]....
        /*040c*/ 	.word	0x00002b70
        /*0410*/ 	.word	0x00000000
        /*0414*/ 	.word	0x00000000
        /*0418*/ 	.short	0x010a
        /*041a*/ 	.byte	0xff
	.zero		1


	//   ....[46]....
        /*041c*/ 	.word	0x00002c90
        /*0420*/ 	.word	0x00000002
        /*0424*/ 	.word	0x000000e0
        /*0428*/ 	.short	0x010a
        /*042a*/ 	.byte	0xff
	.zero		1


	//   ....[47]....
        /*042c*/ 	.word	0x00002d00
        /*0430*/ 	.word	0x00000002
        /*0434*/ 	.word	0x00000000
        /*0438*/ 	.short	0x0101
        /*043a*/ 	.byte	0xff
	.zero		1


	//   ....[48]....
        /*043c*/ 	.word	0x00002d20
        /*0440*/ 	.word	0x000000ff
        /*0444*/ 	.word	0x00000090
        /*0448*/ 	.short	0x010a
        /*044a*/ 	.byte	0x04
	.zero		1


	//   ....[49]....
        /*044c*/ 	.word	0x00002e40
        /*0450*/ 	.word	0x00000002
        /*0454*/ 	.word	0x00000080
        /*0458*/ 	.short	0x010a
        /*045a*/ 	.byte	0xff
	.zero		1


	//   ....[50]....
        /*045c*/ 	.word	0x00002f40
        /*0460*/ 	.word	0x00000002
        /*0464*/ 	.word	0x00000000
        /*0468*/ 	.short	0x0101
        /*046a*/ 	.byte	0xff
	.zero		1


	//   ....[51]....
        /*046c*/ 	.word	0x00002fd0
        /*0470*/ 	.word	0x000000ff
        /*0474*/ 	.word	0x00000090
        /*0478*/ 	.short	0x0106
        /*047a*/ 	.byte	0x04
	.zero		1


	//   ....[52]....
        /*047c*/ 	.word	0x00002ff0
        /*0480*/ 	.word	0x000000ff
        /*0484*/ 	.word	0x00000090
        /*0488*/ 	.short	0x010a
        /*048a*/ 	.byte	0x04
	.zero		1


	//   ....[53]....
        /*048c*/ 	.word	0x00003080
        /*0490*/ 	.word	0x000000ff
        /*0494*/ 	.word	0x00000090
        /*0498*/ 	.short	0x0106
        /*049a*/ 	.byte	0x07
	.zero		1


	//   ....[54]....
        /*049c*/ 	.word	0x000030c0
        /*04a0*/ 	.word	0x00000000
        /*04a4*/ 	.word	0x00000090
        /*04a8*/ 	.short	0x010a
        /*04aa*/ 	.byte	0xff
	.zero		1


	//   ....[55]....
        /*04ac*/ 	.word	0x00003690
        /*04b0*/ 	.word	0x00000000
        /*04b4*/ 	.word	0x00000080
        /*04b8*/ 	.short	0x010a
        /*04ba*/ 	.byte	0xff
	.zero		1


	//   ....[56]....
        /*04bc*/ 	.word	0x000037a0
        /*04c0*/ 	.word	0x00000003
        /*04c4*/ 	.word	0x00000000
        /*04c8*/ 	.short	0x0101
        /*04ca*/ 	.byte	0xff
	.zero		1


	//   ....[57]....
        /*04cc*/ 	.word	0x000037b0
        /*04d0*/ 	.word	0x000000ff
        /*04d4*/ 	.word	0x00000000
        /*04d8*/ 	.short	0x010a
        /*04da*/ 	.byte	0x04
	.zero		1


	//   ....[58]....
        /*04dc*/ 	.word	0x000037d0
        /*04e0*/ 	.word	0x000000ff
        /*04e4*/ 	.word	0x000000c0
        /*04e8*/ 	.short	0x010a
        /*04ea*/ 	.byte	0x2d
	.zero		1


	//   ....[59]....
        /*04ec*/ 	.word	0x000038a0
        /*04f0*/ 	.word	0x000000ff
        /*04f4*/ 	.word	0x00000000
        /*04f8*/ 	.short	0x010a
        /*04fa*/ 	.byte	0x07
	.zero		1


	//   ....[60]....
        /*04fc*/ 	.word	0x000039e0
        /*0500*/ 	.word	0x000000ff
        /*0504*/ 	.word	0x00000000
        /*0508*/ 	.short	0x010a
        /*050a*/ 	.byte	0x04
	.zero		1


	//   ....[61]....
        /*050c*/ 	.word	0x00003db0
        /*0510*/ 	.word	0x000000ff
        /*0514*/ 	.word	0x00000000
        /*0518*/ 	.short	0x010a
        /*051a*/ 	.byte	0x04
	.zero		1


	//   ....[62]....
        /*051c*/ 	.word	0x00003e40
        /*0520*/ 	.word	0x000000ff
        /*0524*/ 	.word	0x00000000
        /*0528*/ 	.short	0x010a
        /*052a*/ 	.byte	0x05
	.zero		1


	//   ....[63]....
        /*052c*/ 	.word	0x00003ed0
        /*0530*/ 	.word	0x000000ff
        /*0534*/ 	.word	0x00000000
        /*0538*/ 	.short	0x010a
        /*053a*/ 	.byte	0x05
	.zero		1


	//   ....[64]....
        /*053c*/ 	.word	0x00003f60
        /*0540*/ 	.word	0x000000ff
        /*0544*/ 	.word	0x00000000
        /*0548*/ 	.short	0x010a
        /*054a*/ 	.byte	0x04
	.zero		1


	//   ....[65]....
        /*054c*/ 	.word	0x00004410
        /*0550*/ 	.word	0x0000000c
        /*0554*/ 	.word	0x00000080
        /*0558*/ 	.short	0x010a
        /*055a*/ 	.byte	0xff
	.zero		1


	//   ....[66]....
        /*055c*/ 	.word	0x00004580
        /*0560*/ 	.word	0x00000000
        /*0564*/ 	.word	0x00000000
        /*0568*/ 	.short	0x0101
        /*056a*/ 	.byte	0xff
	.zero		1


	//   ....[67]....
        /*056c*/ 	.word	0x00004a20
        /*0570*/ 	.word	0x000000ff
        /*0574*/ 	.word	0x00000078
        /*0578*/ 	.short	0x010a
        /*057a*/ 	.byte	0x15
	.zero		1


	//   ....[68]....
        /*057c*/ 	.word	0x00004ba0
        /*0580*/ 	.word	0x000000ff
        /*0584*/ 	.word	0x00000050
        /*0588*/ 	.short	0x010a
        /*058a*/ 	.byte	0x15
	.zero		1


	//   ....[69]....
        /*058c*/ 	.word	0x00004d20
        /*0590*/ 	.word	0x000000ff
        /*0594*/ 	.word	0x00000030
        /*0598*/ 	.short	0x010b
        /*059a*/ 	.byte	0x15
	.zero		1


	//   ....[70]....
        /*059c*/ 	.word	0x00004d30
        /*05a0*/ 	.word	0x000000ff
        /*05a4*/ 	.word	0x00000000
        /*05a8*/ 	.short	0x0101
        /*05aa*/ 	.byte	0x06
	.zero		1


	//   ....[71]....
        /*05ac*/ 	.word	0x00004d40
        /*05b0*/ 	.word	0x000000ff
        /*05b4*/ 	.word	0x00000058
        /*05b8*/ 	.short	0x010a
        /*05ba*/ 	.byte	0x15
	.zero		1


	//   ....[72]....
        /*05bc*/ 	.word	0x00004e80
        /*05c0*/ 	.word	0x000000ff
        /*05c4*/ 	.word	0x00000038
        /*05c8*/ 	.short	0x010b
        /*05ca*/ 	.byte	0x15
	.zero		1


	//   ....[73]....
        /*05cc*/ 	.word	0x00004e90
        /*05d0*/ 	.word	0x000000ff
        /*05d4*/ 	.word	0x00000000
        /*05d8*/ 	.short	0x0101
        /*05da*/ 	.byte	0x07
	.zero		1


	//   ....[74]....
        /*05dc*/ 	.word	0x00004ea0
        /*05e0*/ 	.word	0x000000ff
        /*05e4*/ 	.word	0x00000060
        /*05e8*/ 	.short	0x010a
        /*05ea*/ 	.byte	0x15
	.zero		1


	//   ....[75]....
        /*05ec*/ 	.word	0x00004ff0
        /*05f0*/ 	.word	0x000000ff
        /*05f4*/ 	.word	0x00000040
        /*05f8*/ 	.short	0x010b
        /*05fa*/ 	.byte	0x15
	.zero		1


	//   ....[76]....
        /*05fc*/ 	.word	0x00005000
        /*0600*/ 	.word	0x000000ff
        /*0604*/ 	.word	0x00000000
        /*0608*/ 	.short	0x0101
        /*060a*/ 	.byte	0x1d
	.zero		1


	//   ....[77]....
        /*060c*/ 	.word	0x00005010
        /*0610*/ 	.word	0x000000ff
        /*0614*/ 	.word	0x00000068
        /*0618*/ 	.short	0x010a
        /*061a*/ 	.byte	0x15
	.zero		1


	//   ....[78]....
        /*061c*/ 	.word	0x00005170
        /*0620*/ 	.word	0x000000ff
        /*0624*/ 	.word	0x00000048
        /*0628*/ 	.short	0x010b
        /*062a*/ 	.byte	0x15
	.zero		1


	//   ....[79]....
        /*062c*/ 	.word	0x00005180
        /*0630*/ 	.word	0x000000ff
        /*0634*/ 	.word	0x00000000
        /*0638*/ 	.short	0x0101
        /*063a*/ 	.byte	0x18
	.zero		1


	//   ....[80]....
        /*063c*/ 	.word	0x00005190
        /*0640*/ 	.word	0x000000ff
        /*0644*/ 	.word	0x00000050
        /*0648*/ 	.short	0x010a
        /*064a*/ 	.byte	0x15
	.zero		1


	//   ....[81]....
        /*064c*/ 	.word	0x000052f0
        /*0650*/ 	.word	0x000000ff
        /*0654*/ 	.word	0x00000030
        /*0658*/ 	.short	0x010b
        /*065a*/ 	.byte	0x15
	.zero		1


	//   ....[82]....
        /*065c*/ 	.word	0x00005300
        /*0660*/ 	.word	0x000000ff
        /*0664*/ 	.word	0x00000000
        /*0668*/ 	.short	0x0101
        /*066a*/ 	.byte	0x06
	.zero		1


	//   ....[83]....
        /*066c*/ 	.word	0x00005310
        /*0670*/ 	.word	0x000000ff
        /*0674*/ 	.word	0x00000058
        /*0678*/ 	.short	0x010a
        /*067a*/ 	.byte	0x15
	.zero		1


	//   ....[84]....
        /*067c*/ 	.word	0x00005470
        /*0680*/ 	.word	0x000000ff
        /*0684*/ 	.word	0x00000038
        /*0688*/ 	.short	0x010b
        /*068a*/ 	.byte	0x15
	.zero		1


	//   ....[85]....
        /*068c*/ 	.word	0x00005480
        /*0690*/ 	.word	0x000000ff
        /*0694*/ 	.word	0x00000000
        /*0698*/ 	.short	0x0101
        /*069a*/ 	.byte	0x07
	.zero		1


	//   ....[86]....
        /*069c*/ 	.word	0x00005490
        /*06a0*/ 	.word	0x000000ff
        /*06a4*/ 	.word	0x00000060
        /*06a8*/ 	.short	0x010a
        /*06aa*/ 	.byte	0x15
	.zero		1


	//   ....[87]....
        /*06ac*/ 	.word	0x000055e0
        /*06b0*/ 	.word	0x000000ff
        /*06b4*/ 	.word	0x00000040
        /*06b8*/ 	.short	0x010b
        /*06ba*/ 	.byte	0x15
	.zero		1


	//   ....[88]....
        /*06bc*/ 	.word	0x000055f0
        /*06c0*/ 	.word	0x000000ff
        /*06c4*/ 	.word	0x00000000
        /*06c8*/ 	.short	0x0101
        /*06ca*/ 	.byte	0x1d
	.zero		1


	//   ....[89]....
        /*06cc*/ 	.word	0x00005600
        /*06d0*/ 	.word	0x000000ff
        /*06d4*/ 	.word	0x00000068
        /*06d8*/ 	.short	0x010a
        /*06da*/ 	.byte	0x15
	.zero		1


	//   ....[90]....
        /*06dc*/ 	.word	0x000057f0
        /*06e0*/ 	.word	0x000000ff
        /*06e4*/ 	.word	0x00000048
        /*06e8*/ 	.short	0x010b
        /*06ea*/ 	.byte	0x15
	.zero		1


	//   ....[91]....
        /*06ec*/ 	.word	0x00005800
        /*06f0*/ 	.word	0x000000ff
        /*06f4*/ 	.word	0x00000000
        /*06f8*/ 	.short	0x0101
        /*06fa*/ 	.byte	0x18
	.zero		1


	//   ....[92]....
        /*06fc*/ 	.word	0x00005820
        /*0700*/ 	.word	0x000000ff
        /*0704*/ 	.word	0x00000050
        /*0708*/ 	.short	0x010a
        /*070a*/ 	.byte	0x15
	.zero		1


	//   ....[93]....
        /*070c*/ 	.word	0x00005840
        /*0710*/ 	.word	0x000000ff
        /*0714*/ 	.word	0x00000058
        /*0718*/ 	.short	0x010a
        /*071a*/ 	.byte	0x15
	.zero		1


	//   ....[94]....
        /*071c*/ 	.word	0x00005860
        /*0720*/ 	.word	0x000000ff
        /*0724*/ 	.word	0x00000060
        /*0728*/ 	.short	0x010a
        /*072a*/ 	.byte	0x15
	.zero		1


	//   ....[95]....
        /*072c*/ 	.word	0x000058b0
        /*0730*/ 	.word	0x00000002
        /*0734*/ 	.word	0x00000068
        /*0738*/ 	.short	0x010a
        /*073a*/ 	.byte	0xff
	.zero		1


	//   ....[96]....
        /*073c*/ 	.word	0x00005bd0
        /*0740*/ 	.word	0x00000000
        /*0744*/ 	.word	0x00000080
        /*0748*/ 	.short	0x010a
        /*074a*/ 	.byte	0xff
	.zero		1


	//   ....[97]....
        /*074c*/ 	.word	0x00005ca0
        /*0750*/ 	.word	0x00000000
        /*0754*/ 	.word	0x00000000
        /*0758*/ 	.short	0x0101
        /*075a*/ 	.byte	0xff
	.zero		1


	//   ....[98]....
        /*075c*/ 	.word	0x000068e0
        /*0760*/ 	.word	0x000000ff
        /*0764*/ 	.word	0x00000030
        /*0768*/ 	.short	0x010a
        /*076a*/ 	.byte	0x2b
	.zero		1


	//   ....[99]....
        /*076c*/ 	.word	0x00006910
        /*0770*/ 	.word	0x0000001a
        /*0774*/ 	.word	0x000000a0
        /*0778*/ 	.short	0x010a
        /*077a*/ 	.byte	0xff
	.zero		1


	//   ....[100]....
        /*077c*/ 	.word	0x00006a00
        /*0780*/ 	.word	0x000000ff
        /*0784*/ 	.word	0x00000030
        /*0788*/ 	.short	0x010a
        /*078a*/ 	.byte	0x2b
	.zero		1


	//   ....[101]....
        /*078c*/ 	.word	0x00006af0
        /*0790*/ 	.word	0x0000001a
        /*0794*/ 	.word	0x000000a0
        /*0798*/ 	.short	0x010a
        /*079a*/ 	.byte	0xff
	.zero		1


	//   ....[102]....
        /*079c*/ 	.word	0x000072c0
        /*07a0*/ 	.word	0x00000000
        /*07a4*/ 	.word	0x00000000
        /*07a8*/ 	.short	0x0101
        /*07aa*/ 	.byte	0xff
	.zero		1


	//   ....[103]....
        /*07ac*/ 	.word	0x000072d0
        /*07b0*/ 	.word	0x00000002
        /*07b4*/ 	.word	0x00000030
        /*07b8*/ 	.short	0x010a
        /*07ba*/ 	.byte	0xff
	.zero		1


	//   ....[104]....
        /*07bc*/ 	.word	0x000073b0
        /*07c0*/ 	.word	0x00000002
        /*07c4*/ 	.word	0x00000030
        /*07c8*/ 	.short	0x010a
        /*07ca*/ 	.byte	0xff
	.zero		1


	//   ....[105]....
        /*07cc*/ 	.word	0x00007c10
        /*07d0*/ 	.word	0x00000015
        /*07d4*/ 	.word	0x00000000
        /*07d8*/ 	.short	0x0101
        /*07da*/ 	.byte	0xff
	.zero		1


	//   ....[106]....
        /*07dc*/ 	.word	0x00007c30
        /*07e0*/ 	.word	0x00000000
        /*07e4*/ 	.word	0x00000030
        /*07e8*/ 	.short	0x010a
        /*07ea*/ 	.byte	0xff
	.zero		1


	//   ....[107]....
        /*07ec*/ 	.word	0x00007d00
        /*07f0*/ 	.word	0x00000000
        /*07f4*/ 	.word	0x00000030
        /*07f8*/ 	.short	0x010a
        /*07fa*/ 	.byte	0xff
	.zero		1


	//   ....[108]....
        /*07fc*/ 	.word	0x00008570
        /*0800*/ 	.word	0x00000015
        /*0804*/ 	.word	0x00000000
        /*0808*/ 	.short	0x0101
        /*080a*/ 	.byte	0xff
	.zero		1


	//   ....[109]....
        /*080c*/ 	.word	0x00008590
        /*0810*/ 	.word	0x00000000
        /*0814*/ 	.word	0x00000030
        /*0818*/ 	.short	0x010a
        /*081a*/ 	.byte	0xff
	.zero		1


	//   ....[110]....
        /*081c*/ 	.word	0x00008660
        /*0820*/ 	.word	0x00000000
        /*0824*/ 	.word	0x00000030
        /*0828*/ 	.short	0x010a
        /*082a*/ 	.byte	0xff
	.zero		1


	//   ....[111]....
        /*082c*/ 	.word	0x00008f00
        /*0830*/ 	.word	0x00000015
        /*0834*/ 	.word	0x00000000
        /*0838*/ 	.short	0x0101
        /*083a*/ 	.byte	0xff
	.zero		1


	//   ....[112]....
        /*083c*/ 	.word	0x00008f20
        /*0840*/ 	.word	0x00000000
        /*0844*/ 	.word	0x00000030
        /*0848*/ 	.short	0x010a
        /*084a*/ 	.byte	0xff
	.zero		1


	//   ....[113]....
        /*084c*/ 	.word	0x00008ff0
        /*0850*/ 	.word	0x00000000
        /*0854*/ 	.word	0x00000030
        /*0858*/ 	.short	0x010a
        /*085a*/ 	.byte	0xff
	.zero		1


	//   ....[114]....
        /*085c*/ 	.word	0x000098d0
        /*0860*/ 	.word	0x00000015
        /*0864*/ 	.word	0x00000000
        /*0868*/ 	.short	0x0101
        /*086a*/ 	.byte	0xff
	.zero		1


	//   ....[115]....
        /*086c*/ 	.word	0x000098f0
        /*0870*/ 	.word	0x00000000
        /*0874*/ 	.word	0x00000030
        /*0878*/ 	.short	0x010a
        /*087a*/ 	.byte	0xff
	.zero		1


	//   ....[116]....
        /*087c*/ 	.word	0x000099c0
        /*0880*/ 	.word	0x00000000
        /*0884*/ 	.word	0x00000030
        /*0888*/ 	.short	0x010a
        /*088a*/ 	.byte	0xff
	.zero		1


	//   ....[117]....
        /*088c*/ 	.word	0x0000a270
        /*0890*/ 	.word	0x00000015
        /*0894*/ 	.word	0x00000000
        /*0898*/ 	.short	0x0101
        /*089a*/ 	.byte	0xff
	.zero		1


	//   ....[118]....
        /*089c*/ 	.word	0x0000a290
        /*08a0*/ 	.word	0x00000000
        /*08a4*/ 	.word	0x00000030
        /*08a8*/ 	.short	0x010a
        /*08aa*/ 	.byte	0xff
	.zero		1


	//   ....[119]....
        /*08ac*/ 	.word	0x0000a360
        /*08b0*/ 	.word	0x00000000
        /*08b4*/ 	.word	0x00000030
        /*08b8*/ 	.short	0x010a
        /*08ba*/ 	.byte	0xff
	.zero		1


	//   ....[120]....
        /*08bc*/ 	.word	0x0000ac10
        /*08c0*/ 	.word	0x00000015
        /*08c4*/ 	.word	0x00000000
        /*08c8*/ 	.short	0x0101
        /*08ca*/ 	.byte	0xff
	.zero		1


	//   ....[121]....
        /*08cc*/ 	.word	0x0000ac30
        /*08d0*/ 	.word	0x00000000
        /*08d4*/ 	.word	0x00000030
        /*08d8*/ 	.short	0x010a
        /*08da*/ 	.byte	0xff
	.zero		1


	//   ....[122]....
        /*08dc*/ 	.word	0x0000ad00
        /*08e0*/ 	.word	0x00000000
        /*08e4*/ 	.word	0x00000030
        /*08e8*/ 	.short	0x010a
        /*08ea*/ 	.byte	0xff
	.zero		1


	//   ....[123]....
        /*08ec*/ 	.word	0x0000b1d0
        /*08f0*/ 	.word	0x000000ff
        /*08f4*/ 	.word	0x00000000
        /*08f8*/ 	.short	0x0101
        /*08fa*/ 	.byte	0x04
	.zero		1


	//   ....[124]....
        /*08fc*/ 	.word	0x0000b5c0
        /*0900*/ 	.word	0x00000000
        /*0904*/ 	.word	0x00000000
        /*0908*/ 	.short	0x0101
        /*090a*/ 	.byte	0xff
	.zero		1


	//   ....[125]....
        /*090c*/ 	.word	0x0000b870
        /*0910*/ 	.word	0x000000ff
        /*0914*/ 	.word	0x00000000
        /*0918*/ 	.short	0x0101
        /*091a*/ 	.byte	0x04
	.zero		1


	//   ....[126]....
        /*091c*/ 	.word	0x0000b890
        /*0920*/ 	.word	0x00000000
        /*0924*/ 	.word	0x000000f0
        /*0928*/ 	.short	0x010a
        /*092a*/ 	.byte	0xff
	.zero		1


	//   ....[127]....
        /*092c*/ 	.word	0x0000b8f0
        /*0930*/ 	.word	0x00000000
        /*0934*/ 	.word	0x00000018
        /*0938*/ 	.short	0x010a
        /*093a*/ 	.byte	0xff
	.zero		1


	//   ....[128]....
        /*093c*/ 	.word	0x0000b950
        /*0940*/ 	.word	0x00000000
        /*0944*/ 	.word	0x00000018
        /*0948*/ 	.short	0x010a
        /*094a*/ 	.byte	0xff
	.zero		1


	//   ....[129]....
        /*094c*/ 	.word	0x0000b9a0
        /*0950*/ 	.word	0x00000003
        /*0954*/ 	.word	0x00000080
        /*0958*/ 	.short	0x010a
        /*095a*/ 	.byte	0xff
	.zero		1


	//   ....[130]....
        /*095c*/ 	.word	0x0000ba00
        /*0960*/ 	.word	0x00000000
        /*0964*/ 	.word	0x00000000
        /*0968*/ 	.short	0x010a
        /*096a*/ 	.byte	0xff
	.zero		1


	//   ....[131]....
        /*096c*/ 	.word	0x0000ba60
        /*0970*/ 	.word	0x00000000
        /*0974*/ 	.word	0x00000000
        /*0978*/ 	.short	0x010a
        /*097a*/ 	.byte	0xff
	.zero		1


	//   ....[132]....
        /*097c*/ 	.word	0x0000bab0
        /*0980*/ 	.word	0x00000002
        /*0984*/ 	.word	0x000000e0
        /*0988*/ 	.short	0x010a
        /*098a*/ 	.byte	0xff
	.zero		1


	//   ....[133]....
        /*098c*/ 	.word	0x0000bb10
        /*0990*/ 	.word	0x00000002
        /*0994*/ 	.word	0x00000090
        /*0998*/ 	.short	0x010a
        /*099a*/ 	.byte	0xff
	.zero		1


	//   ....[134]....
        /*099c*/ 	.word	0x0000bb60
        /*09a0*/ 	.word	0x00000002
        /*09a4*/ 	.word	0x00000080
        /*09a8*/ 	.short	0x010a
        /*09aa*/ 	.byte	0xff
	.zero		1


	//   ....[135]....
        /*09ac*/ 	.word	0x0000bbc0
        /*09b0*/ 	.word	0x00000000
        /*09b4*/ 	.word	0x00000090
        /*09b8*/ 	.short	0x010a
        /*09ba*/ 	.byte	0xff
	.zero		1


	//   ....[136]....
        /*09bc*/ 	.word	0x0000bc10
        /*09c0*/ 	.word	0x00000000
        /*09c4*/ 	.word	0x00000080
        /*09c8*/ 	.short	0x010a
        /*09ca*/ 	.byte	0xff
	.zero		1


	//   ....[137]....
        /*09cc*/ 	.word	0x0000bc70
        /*09d0*/ 	.word	0x00000002
        /*09d4*/ 	.word	0x000000c0
        /*09d8*/ 	.short	0x010a
        /*09da*/ 	.byte	0xff
	.zero		1


	//   ....[138]....
        /*09dc*/ 	.word	0x0000bcd0
        /*09e0*/ 	.word	0x00000000
        /*09e4*/ 	.word	0x00000000
        /*09e8*/ 	.short	0x010a
        /*09ea*/ 	.byte	0xff
	.zero		1


	//   ....[139]....
        /*09ec*/ 	.word	0x0000bd30
        /*09f0*/ 	.word	0x00000000
        /*09f4*/ 	.word	0x00000000
        /*09f8*/ 	.short	0x010a
        /*09fa*/ 	.byte	0xff
	.zero		1


	//   ....[140]....
        /*09fc*/ 	.word	0x0000bd90
        /*0a00*/ 	.word	0x00000000
        /*0a04*/ 	.word	0x00000000
        /*0a08*/ 	.short	0x010a
        /*0a0a*/ 	.byte	0xff
	.zero		1


	//   ....[141]....
        /*0a0c*/ 	.word	0x0000bdf0
        /*0a10*/ 	.word	0x00000000
        /*0a14*/ 	.word	0x00000000
        /*0a18*/ 	.short	0x010a
        /*0a1a*/ 	.byte	0xff
	.zero		1


	//   ....[142]....
        /*0a1c*/ 	.word	0x0000be50
        /*0a20*/ 	.word	0x00000000
        /*0a24*/ 	.word	0x00000000
        /*0a28*/ 	.short	0x010a
        /*0a2a*/ 	.byte	0xff
	.zero		1


	//   ....[143]....
        /*0a2c*/ 	.word	0x0000bea0
        /*0a30*/ 	.word	0x0000000c
        /*0a34*/ 	.word	0x00000080
        /*0a38*/ 	.short	0x010a
        /*0a3a*/ 	.byte	0xff
	.zero		1


	//   ....[144]....
        /*0a3c*/ 	.word	0x0000bf00
        /*0a40*/ 	.word	0x00000000
        /*0a44*/ 	.word	0x00000078
        /*0a48*/ 	.short	0x010a
        /*0a4a*/ 	.byte	0xff
	.zero		1


	//   ....[145]....
        /*0a4c*/ 	.word	0x0000bf60
        /*0a50*/ 	.word	0x00000000
        /*0a54*/ 	.word	0x00000050
        /*0a58*/ 	.short	0x010a
        /*0a5a*/ 	.byte	0xff
	.zero		1


	//   ....[146]....
        /*0a5c*/ 	.word	0x0000bfc0
        /*0a60*/ 	.word	0x00000000
        /*0a64*/ 	.word	0x00000058
        /*0a68*/ 	.short	0x010a
        /*0a6a*/ 	.byte	0xff
	.zero		1


	//   ....[147]....
        /*0a6c*/ 	.word	0x0000c020
        /*0a70*/ 	.word	0x00000000
        /*0a74*/ 	.word	0x00000060
        /*0a78*/ 	.short	0x010a
        /*0a7a*/ 	.byte	0xff
	.zero		1


	//   ....[148]....
        /*0a7c*/ 	.word	0x0000c080
        /*0a80*/ 	.word	0x00000000
        /*0a84*/ 	.word	0x00000068
        /*0a88*/ 	.short	0x010a
        /*0a8a*/ 	.byte	0xff
	.zero		1


	//   ....[149]....
        /*0a8c*/ 	.word	0x0000c0e0
        /*0a90*/ 	.word	0x00000000
        /*0a94*/ 	.word	0x00000050
        /*0a98*/ 	.short	0x010a
        /*0a9a*/ 	.byte	0xff
	.zero		1


	//   ....[150]....
        /*0a9c*/ 	.word	0x0000c140
        /*0aa0*/ 	.word	0x00000000
        /*0aa4*/ 	.word	0x00000058
        /*0aa8*/ 	.short	0x010a
        /*0aaa*/ 	.byte	0xff
	.zero		1


	//   ....[151]....
        /*0aac*/ 	.word	0x0000c1a0
        /*0ab0*/ 	.word	0x00000000
        /*0ab4*/ 	.word	0x00000060
        /*0ab8*/ 	.short	0x010a
        /*0aba*/ 	.byte	0xff
	.zero		1


	//   ....[152]....
        /*0abc*/ 	.word	0x0000c200
        /*0ac0*/ 	.word	0x00000000
        /*0ac4*/ 	.word	0x00000068
        /*0ac8*/ 	.short	0x010a
        /*0aca*/ 	.byte	0xff
	.zero		1


	//   ....[153]....
        /*0acc*/ 	.word	0x0000c260
        /*0ad0*/ 	.word	0x00000000
        /*0ad4*/ 	.word	0x00000050
        /*0ad8*/ 	.short	0x010a
        /*0ada*/ 	.byte	0xff
	.zero		1


	//   ....[154]....
        /*0adc*/ 	.word	0x0000c2c0
        /*0ae0*/ 	.word	0x00000000
        /*0ae4*/ 	.word	0x00000058
        /*0ae8*/ 	.short	0x010a
        /*0aea*/ 	.byte	0xff
	.zero		1


	//   ....[155]....
        /*0aec*/ 	.word	0x0000c320
        /*0af0*/ 	.word	0x00000002
        /*0af4*/ 	.word	0x00000060
        /*0af8*/ 	.short	0x010a
        /*0afa*/ 	.byte	0xff
	.zero		1


	//   ....[156]....
        /*0afc*/ 	.word	0x0000c370
        /*0b00*/ 	.word	0x00000000
        /*0b04*/ 	.word	0x00000080
        /*0b08*/ 	.short	0x010a
        /*0b0a*/ 	.byte	0xff
	.zero		1


	//   ....[157]....
        /*0b0c*/ 	.word	0x0000c3d0
        /*0b10*/ 	.word	0x00000002
        /*0b14*/ 	.word	0x00000030
        /*0b18*/ 	.short	0x010a
        /*0b1a*/ 	.byte	0xff
	.zero		1


	//   ....[158]....
        /*0b1c*/ 	.word	0x0000c420
        /*0b20*/ 	.word	0x0000001a
        /*0b24*/ 	.word	0x000000a0
        /*0b28*/ 	.short	0x010a
        /*0b2a*/ 	.byte	0xff
	.zero		1


	//   ....[159]....
        /*0b2c*/ 	.word	0x0000c470
        /*0b30*/ 	.word	0x00000002
        /*0b34*/ 	.word	0x00000030
        /*0b38*/ 	.short	0x010a
        /*0b3a*/ 	.byte	0xff
	.zero		1


	//   ....[160]....
        /*0b3c*/ 	.word	0x0000c4c0
        /*0b40*/ 	.word	0x00000000
        /*0b44*/ 	.word	0x00000030
        /*0b48*/ 	.short	0x010a
        /*0b4a*/ 	.byte	0xff
	.zero		1


	//   ....[161]....
        /*0b4c*/ 	.word	0x0000c510
        /*0b50*/ 	.word	0x00000000
        /*0b54*/ 	.word	0x00000030
        /*0b58*/ 	.short	0x010a
        /*0b5a*/ 	.byte	0xff
	.zero		1


	//   ....[162]....
        /*0b5c*/ 	.word	0x0000c560
        /*0b60*/ 	.word	0x00000000
        /*0b64*/ 	.word	0x00000030
        /*0b68*/ 	.short	0x010a
        /*0b6a*/ 	.byte	0xff
	.zero		1


	//   ....[163]....
        /*0b6c*/ 	.word	0x0000c5b0
        /*0b70*/ 	.word	0x00000000
        /*0b74*/ 	.word	0x00000030
        /*0b78*/ 	.short	0x010a
        /*0b7a*/ 	.byte	0xff
	.zero		1


	//   ....[164]....
        /*0b7c*/ 	.word	0x0000c600
        /*0b80*/ 	.word	0x00000000
        /*0b84*/ 	.word	0x00000030
        /*0b88*/ 	.short	0x010a
        /*0b8a*/ 	.byte	0xff
	.zero		1


	//   ....[165]....
        /*0b8c*/ 	.word	0x0000c650
        /*0b90*/ 	.word	0x00000000
        /*0b94*/ 	.word	0x00000030
        /*0b98*/ 	.short	0x010a
        /*0b9a*/ 	.byte	0xff
	.zero		1


	//----- nvinfo : EIATTR_NUM_MBARRIERS
	.align		4
.L_47:
        /*0b9c*/ 	.byte	0x03, 0x38
        /*0b9e*/ 	.short	0x0020


	//----- nvinfo : EIATTR_EXIT_INSTR_OFFSETS
	.align		4
        /*0ba0*/ 	.byte	0x04, 0x1c
        /*0ba2*/ 	.short	(.L_49 - .L_48)


	//   ....[0]....
.L_48:
        /*0ba4*/ 	.word	0x00002ba0


	//   ....[1]....
        /*0ba8*/ 	.word	0x00003090


	//   ....[2]....
        /*0bac*/ 	.word	0x000030f0


	//   ....[3]....
        /*0bb0*/ 	.word	0x000041c0


	//   ....[4]....
        /*0bb4*/ 	.word	0x000058e0


	//   ....[5]....
        /*0bb8*/ 	.word	0x00005920


	//   ....[6]....
        /*0bbc*/ 	.word	0x0000b760


	//   ....[7]....
        /*0bc0*/ 	.word	0x0000b7e0


	//   ....[8]....
        /*0bc4*/ 	.word	0x0000b810


	//   ....[9]....
        /*0bc8*/ 	.word	0x0000b880


	//----- nvinfo : EIATTR_MAX_THREADS
	.align		4
.L_49:
        /*0bcc*/ 	.byte	0x04, 0x05
        /*0bce*/ 	.short	(.L_51 - .L_50)
.L_50:
        /*0bd0*/ 	.word	0x00000100
        /*0bd4*/ 	.word	0x00000001
        /*0bd8*/ 	.word	0x00000001


	//----- nvinfo : EIATTR_CRS_STACK_SIZE
	.align		4
.L_51:
        /*0bdc*/ 	.byte	0x04, 0x1e
        /*0bde*/ 	.short	(.L_53 - .L_52)
.L_52:
        /*0be0*/ 	.word	0x00000000


	//----- nvinfo : EIATTR_CBANK_PARAM_SIZE
	.align		4
.L_53:
        /*0be4*/ 	.byte	0x03, 0x19
        /*0be6*/ 	.short	0x0800


	//----- nvinfo : EIATTR_PARAM_CBANK
	.align		4
        /*0be8*/ 	.byte	0x04, 0x0a
        /*0bea*/ 	.short	(.L_55 - .L_54)
	.align		4
.L_54:
        /*0bec*/ 	.word	index@(.nv.constant0._ZN7cutlass13device_kernelINS_4gemm6kernel13GemmUniversalIN4cute5tupleIJiiiiEEENS1_10collective13CollectiveMmaINS1_35MainloopSm100TmaUmmaWarpSpecializedILi3ELi2ELi4ENS5_IJNS4_1CILi1EEENSA_ILi8EEESB_EEEEENS5_IJNSA_ILi128EEESF_NSA_ILi64EEEEEENS_10tfloat32_tENS5_IJlSB_lEEESI_SJ_NS4_8TiledMMAINS4_8MMA_AtomIJNS4_17SM100_MMA_TF32_SSISI_SI_fLi128ELi128ELNS4_4UMMA5MajorE0ELSO_0ELNSN_7ScaleInE0ELSP_0EEEEEENS4_6LayoutINS5_IJSB_SB_SB_EEENS5_IJNSA_ILi0EEESU_SU_EEEEENS5_IJNS4_10UnderscoreESX_SX_EEEEENS4_23SM90_TMA_LOAD_MULTICASTENS4_14ComposedLayoutINS4_7SwizzleILi3ELi4ELi3EEENS4_18smem_ptr_flag_bitsILi32EEENSS_INS5_IJSC_NSA_ILi32EEEEEENS5_IJS16_SB_EEEEEEEvNS4_8identityENS4_13SM90_TMA_LOADES1A_vS1B_EENS_8epilogue10collective18CollectiveEpilogueINS1E_23Sm100TmaWarpSpecializedILi4ELi2ELi16ELb1ELb0EEEJSH_NS5_IJNSS_ISF_SB_EENSS_INSA_ILi16EEESB_EEEEESI_SJ_SI_SJ_NS1E_6fusion15FusionCallbacksIS1I_NS1N_17LinearCombinationISI_fSI_fLNS_15FloatRoundStyleE2EEESH_S1M_JEEENS4_5SM1004TMEM4LOAD26SM100_TMEM_LOAD_32dp32b16xES1C_NS11_INS12_ILi2ELi4ELi3EEES15_NSS_INS5_IJSC_S1K_EEENS5_IJS1K_SB_EEEEEEENS4_39AutoVectorizingCopyWithAssumedAlignmentILi128EEENS4_14SM90_TMA_STOREES21_S23_S23_EEEvvEEEEvNT_6ParamsE)
        /*0bf0*/ 	.short	0x0380
        /*0bf2*/ 	.short	0x0800


	//----- nvinfo : EIATTR_SW_WAR
	.align		4
.L_55:
        /*0bf4*/ 	.byte	0x04, 0x36
        /*0bf6*/ 	.short	(.L_57 - .L_56)
.L_56:
        /*0bf8*/ 	.word	0x00000008
.L_57:


//--------------------- .nv.callgraph             --------------------------
	.section	.nv.callgraph,"",@"SHT_CUDA_CALLGRAPH"
	.align	4
	.sectionentsize	8
	.align		4
        /*0000*/ 	.word	0x00000000
	.align		4
        /*0004*/ 	.word	0xffffffff
	.align		4
        /*0008*/ 	.word	index@(_ZN7cutlass13device_kernelINS_4gemm6kernel13GemmUniversalIN4cute5tupleIJiiiiEEENS1_10collective13CollectiveMmaINS1_35MainloopSm100TmaUmmaWarpSpecializedILi3ELi2ELi4ENS5_IJNS4_1CILi1EEENSA_ILi8EEESB_EEEEENS5_IJNSA_ILi128EEESF_NSA_ILi64EEEEEENS_10tfloat32_tENS5_IJlSB_lEEESI_SJ_NS4_8TiledMMAINS4_8MMA_AtomIJNS4_17SM100_MMA_TF32_SSISI_SI_fLi128ELi128ELNS4_4UMMA5MajorE0ELSO_0ELNSN_7ScaleInE0ELSP_0EEEEEENS4_6LayoutINS5_IJSB_SB_SB_EEENS5_IJNSA_ILi0EEESU_SU_EEEEENS5_IJNS4_10UnderscoreESX_SX_EEEEENS4_23SM90_TMA_LOAD_MULTICASTENS4_14ComposedLayoutINS4_7SwizzleILi3ELi4ELi3EEENS4_18smem_ptr_flag_bitsILi32EEENSS_INS5_IJSC_NSA_ILi32EEEEEENS5_IJS16_SB_EEEEEEEvNS4_8identityENS4_13SM90_TMA_LOADES1A_vS1B_EENS_8epilogue10collective18CollectiveEpilogueINS1E_23Sm100TmaWarpSpecializedILi4ELi2ELi16ELb1ELb0EEEJSH_NS5_IJNSS_ISF_SB_EENSS_INSA_ILi16EEESB_EEEEESI_SJ_SI_SJ_NS1E_6fusion15FusionCallbacksIS1I_NS1N_17LinearCombinationISI_fSI_fLNS_15FloatRoundStyleE2EEESH_S1M_JEEENS4_5SM1004TMEM4LOAD26SM100_TMEM_LOAD_32dp32b16xES1C_NS11_INS12_ILi2ELi4ELi3EEES15_NSS_INS5_IJSC_S1K_EEENS5_IJS1K_SB_EEEEEEENS4_39AutoVectorizingCopyWithAssumedAlignmentILi128EEENS4_14SM90_TMA_STOREES21_S23_S23_EEEvvEEEEvNT_6ParamsE)
	.align		4
        /*000c*/ 	.word	index@(__assertfail)
	.align		4
        /*0010*/ 	.word	0x00000000
	.align		4
        /*0014*/ 	.word	0xfffffffe
	.align		4
        /*0018*/ 	.word	0x00000000
	.align		4
        /*001c*/ 	.word	0xfffffffd
	.align		4
        /*0020*/ 	.word	0x00000000
	.align		4
        /*0024*/ 	.word	0xfffffffc


//--------------------- .nv.constant4             --------------------------
	.section	.nv.constant4,"a",@progbits
	.align	8
	.align		8
.nv.constant4:
        /*0000*/ 	.dword	__assertfail
	.align		8
        /*0008*/ 	.dword	__unnamed_1
	.align		8
        /*0010*/ 	.dword	__unnamed_2
	.align		8
        /*0018*/ 	.dword	_ZN40_INTERNAL_2bfb012e_4_k_cu_6b6646b4_339584cuda3std3__45__cpo5beginE
	.align		8
        /*0020*/ 	.dword	_ZN40_INTERNAL_2bfb012e_4_k_cu_6b6646b4_339584cuda3std3__45__cpo3endE
	.align		8
        /*0028*/ 	.dword	_ZN40_INTERNAL_2bfb012e_4_k_cu_6b6646b4_339584cuda3std3__45__cpo6cbeginE
	.align		8
        /*0030*/ 	.dword	_ZN40_INTERNAL_2bfb012e_4_k_cu_6b6646b4_339584cuda3std3__45__cpo4cendE
	.align		8
        /*0038*/ 	.dword	_ZN40_INTERNAL_2bfb012e_4_k_cu_6b6646b4_339584cuda3std3__442_GLOBAL__N__2bfb012e_4_k_cu_6b6646b4_339586ignoreE
	.align		8
        /*0040*/ 	.dword	_ZN40_INTERNAL_2bfb012e_4_k_cu_6b6646b4_339584cuda3std3__419piecewise_constructE
	.align		8
        /*0048*/ 	.dword	_ZN40_INTERNAL_2bfb012e_4_k_cu_6b6646b4_339584cuda3std3__48in_placeE
	.align		8
        /*0050*/ 	.dword	_ZN40_INTERNAL_2bfb012e_4_k_cu_6b6646b4_339584cuda3std6ranges3__45__cpo4swapE
	.align		8
        /*0058*/ 	.dword	_ZN40_INTERNAL_2bfb012e_4_k_cu_6b6646b4_339584cuda3std6ranges3__45__cpo9iter_moveE
	.align		8
        /*0060*/ 	.dword	_ZN40_INTERNAL_2bfb012e_4_k_cu_6b6646b4_339584cute7productE
	.align		8
        /*0068*/ 	.dword	_ZN40_INTERNAL_2bfb012e_4_k_cu_6b6646b4_339584cute1_E
	.align		8
        /*0070*/ 	.dword	$str$25
	.align		8
        /*0078*/ 	.dword	$str$26
	.align		8
        /*0080*/ 	.dword	$str$27
	.align		8
        /*0088*/ 	.dword	$str$28


//--------------------- .text._ZN7cutlass13device_kernelINS_4gemm6kernel13GemmUniversalIN4cute5tupleIJiiiiEEENS1_10collective13CollectiveMmaINS1_35MainloopSm100TmaUmmaWarpSpecializedILi3ELi2ELi4ENS5_IJNS4_1CILi1EEENSA_ILi8EEESB_EEEEENS5_IJNSA_ILi128EEESF_NSA_ILi64EEEEEENS_10tfloat32_tENS5_IJlSB_lEEESI_SJ_NS4_8TiledMMAINS4_8MMA_AtomIJNS4_17SM100_MMA_TF32_SSISI_SI_fLi128ELi128ELNS4_4UMMA5MajorE0ELSO_0ELNSN_7ScaleInE0ELSP_0EEEEEENS4_6LayoutINS5_IJSB_SB_SB_EEENS5_IJNSA_ILi0EEESU_SU_EEEEENS5_IJNS4_10UnderscoreESX_SX_EEEEENS4_23SM90_TMA_LOAD_MULTICASTENS4_14ComposedLayoutINS4_7SwizzleILi3ELi4ELi3EEENS4_18smem_ptr_flag_bitsILi32EEENSS_INS5_IJSC_NSA_ILi32EEEEEENS5_IJS16_SB_EEEEEEEvNS4_8identityENS4_13SM90_TMA_LOADES1A_vS1B_EENS_8epilogue10collective18CollectiveEpilogueINS1E_23Sm100TmaWarpSpecializedILi4ELi2ELi16ELb1ELb0EEEJSH_NS5_IJNSS_ISF_SB_EENSS_INSA_ILi16EEESB_EEEEESI_SJ_SI_SJ_NS1E_6fusion15FusionCallbacksIS1I_NS1N_17LinearCombinationISI_fSI_fLNS_15FloatRoundStyleE2EEESH_S1M_JEEENS4_5SM1004TMEM4LOAD26SM100_TMEM_LOAD_32dp32b16xES1C_NS11_INS12_ILi2ELi4ELi3EEES15_NSS_INS5_IJSC_S1K_EEENS5_IJS1K_SB_EEEEEEENS4_39AutoVectorizingCopyWithAssumedAlignmentILi128EEENS4_14SM90_TMA_STOREES21_S23_S23_EEEvvEEEEvNT_6ParamsE --------------------------
	.section	.text._ZN7cutlass13device_kernelINS_4gemm6kernel13GemmUniversalIN4cute5tupleIJiiiiEEENS1_10collective13CollectiveMmaINS1_35MainloopSm100TmaUmmaWarpSpecializedILi3ELi2ELi4ENS5_IJNS4_1CILi1EEENSA_ILi8EEESB_EEEEENS5_IJNSA_ILi128EEESF_NSA_ILi64EEEEEENS_10tfloat32_tENS5_IJlSB_lEEESI_SJ_NS4_8TiledMMAINS4_8MMA_AtomIJNS4_17SM100_MMA_TF32_SSISI_SI_fLi128ELi128ELNS4_4UMMA5MajorE0ELSO_0ELNSN_7ScaleInE0ELSP_0EEEEEENS4_6LayoutINS5_IJSB_SB_SB_EEENS5_IJNSA_ILi0EEESU_SU_EEEEENS5_IJNS4_10UnderscoreESX_SX_EEEEENS4_23SM90_TMA_LOAD_MULTICASTENS4_14ComposedLayoutINS4_7SwizzleILi3ELi4ELi3EEENS4_18smem_ptr_flag_bitsILi32EEENSS_INS5_IJSC_NSA_ILi32EEEEEENS5_IJS16_SB_EEEEEEEvNS4_8identityENS4_13SM90_TMA_LOADES1A_vS1B_EENS_8epilogue10collective18CollectiveEpilogueINS1E_23Sm100TmaWarpSpecializedILi4ELi2ELi16ELb1ELb0EEEJSH_NS5_IJNSS_ISF_SB_EENSS_INSA_ILi16EEESB_EEEEESI_SJ_SI_SJ_NS1E_6fusion15FusionCallbacksIS1I_NS1N_17LinearCombinationISI_fSI_fLNS_15FloatRoundStyleE2EEESH_S1M_JEEENS4_5SM1004TMEM4LOAD26SM100_TMEM_LOAD_32dp32b16xES1C_NS11_INS12_ILi2ELi4ELi3EEES15_NSS_INS5_IJSC_S1K_EEENS5_IJS1K_SB_EEEEEEENS4_39AutoVectorizingCopyWithAssumedAlignmentILi128EEENS4_14SM90_TMA_STOREES21_S23_S23_EEEvvEEEEvNT_6ParamsE,"ax",@progbits
	.align	128
.text._ZN7cutlass13device_kernelINS_4gemm6kernel13GemmUniversalIN4cute5tupleIJiiiiEEENS1_10collective13CollectiveMmaINS1_35MainloopSm100TmaUmmaWarpSpecializedILi3ELi2ELi4ENS5_IJNS4_1CILi1EEENSA_ILi8EEESB_EEEEENS5_IJNSA_ILi128EEESF_NSA_ILi64EEEEEENS_10tfloat32_tENS5_IJlSB_lEEESI_SJ_NS4_8TiledMMAINS4_8MMA_AtomIJNS4_17SM100_MMA_TF32_SSISI_SI_fLi128ELi128ELNS4_4UMMA5MajorE0ELSO_0ELNSN_7ScaleInE0ELSP_0EEEEEENS4_6LayoutINS5_IJSB_SB_SB_EEENS5_IJNSA_ILi0EEESU_SU_EEEEENS5_IJNS4_10UnderscoreESX_SX_EEEEENS4_23SM90_TMA_LOAD_MULTICASTENS4_14ComposedLayoutINS4_7SwizzleILi3ELi4ELi3EEENS4_18smem_ptr_flag_bitsILi32EEENSS_INS5_IJSC_NSA_ILi32EEEEEENS5_IJS16_SB_EEEEEEEvNS4_8identityENS4_13SM90_TMA_LOADES1A_vS1B_EENS_8epilogue10collective18CollectiveEpilogueINS1E_23Sm100TmaWarpSpecializedILi4ELi2ELi16ELb1ELb0EEEJSH_NS5_IJNSS_ISF_SB_EENSS_INSA_ILi16EEESB_EEEEESI_SJ_SI_SJ_NS1E_6fusion15FusionCallbacksIS1I_NS1N_17LinearCombinationISI_fSI_fLNS_15FloatRoundStyleE2EEESH_S1M_JEEENS4_5SM1004TMEM4LOAD26SM100_TMEM_LOAD_32dp32b16xES1C_NS11_INS12_ILi2ELi4ELi3EEES15_NSS_INS5_IJSC_S1K_EEENS5_IJS1K_SB_EEEEEEENS4_39AutoVectorizingCopyWithAssumedAlignmentILi128EEENS4_14SM90_TMA_STOREES21_S23_S23_EEEvvEEEEvNT_6ParamsE:
        .type           _ZN7cutlass13device_kernelINS_4gemm6kernel13GemmUniversalIN4cute5tupleIJiiiiEEENS1_10collective13CollectiveMmaINS1_35MainloopSm100TmaUmmaWarpSpecializedILi3ELi2ELi4ENS5_IJNS4_1CILi1EEENSA_ILi8EEESB_EEEEENS5_IJNSA_ILi128EEESF_NSA_ILi64EEEEEENS_10tfloat32_tENS5_IJlSB_lEEESI_SJ_NS4_8TiledMMAINS4_8MMA_AtomIJNS4_17SM100_MMA_TF32_SSISI_SI_fLi128ELi128ELNS4_4UMMA5MajorE0ELSO_0ELNSN_7ScaleInE0ELSP_0EEEEEENS4_6LayoutINS5_IJSB_SB_SB_EEENS5_IJNSA_ILi0EEESU_SU_EEEEENS5_IJNS4_10UnderscoreESX_SX_EEEEENS4_23SM90_TMA_LOAD_MULTICASTENS4_14ComposedLayoutINS4_7SwizzleILi3ELi4ELi3EEENS4_18smem_ptr_flag_bitsILi32EEENSS_INS5_IJSC_NSA_ILi32EEEEEENS5_IJS16_SB_EEEEEEEvNS4_8identityENS4_13SM90_TMA_LOADES1A_vS1B_EENS_8epilogue10collective18CollectiveEpilogueINS1E_23Sm100TmaWarpSpecializedILi4ELi2ELi16ELb1ELb0EEEJSH_NS5_IJNSS_ISF_SB_EENSS_INSA_ILi16EEESB_EEEEESI_SJ_SI_SJ_NS1E_6fusion15FusionCallbacksIS1I_NS1N_17LinearCombinationISI_fSI_fLNS_15FloatRoundStyleE2EEESH_S1M_JEEENS4_5SM1004TMEM4LOAD26SM100_TMEM_LOAD_32dp32b16xES1C_NS11_INS12_ILi2ELi4ELi3EEES15_NSS_INS5_IJSC_S1K_EEENS5_IJS1K_SB_EEEEEEENS4_39AutoVectorizingCopyWithAssumedAlignmentILi128EEENS4_14SM90_TMA_STOREES21_S23_S23_EEEvvEEEEvNT_6ParamsE,@function
        .size           _ZN7cutlass13device_kernelINS_4gemm6kernel13GemmUniversalIN4cute5tupleIJiiiiEEENS1_10collective13CollectiveMmaINS1_35MainloopSm100TmaUmmaWarpSpecializedILi3ELi2ELi4ENS5_IJNS4_1CILi1EEENSA_ILi8EEESB_EEEEENS5_IJNSA_ILi128EEESF_NSA_ILi64EEEEEENS_10tfloat32_tENS5_IJlSB_lEEESI_SJ_NS4_8TiledMMAINS4_8MMA_AtomIJNS4_17SM100_MMA_TF32_SSISI_SI_fLi128ELi128ELNS4_4UMMA5MajorE0ELSO_0ELNSN_7ScaleInE0ELSP_0EEEEEENS4_6LayoutINS5_IJSB_SB_SB_EEENS5_IJNSA_ILi0EEESU_SU_EEEEENS5_IJNS4_10UnderscoreESX_SX_EEEEENS4_23SM90_TMA_LOAD_MULTICASTENS4_14ComposedLayoutINS4_7SwizzleILi3ELi4ELi3EEENS4_18smem_ptr_flag_bitsILi32EEENSS_INS5_IJSC_NSA_ILi32EEEEEENS5_IJS16_SB_EEEEEEEvNS4_8identityENS4_13SM90_TMA_LOADES1A_vS1B_EENS_8epilogue10collective18CollectiveEpilogueINS1E_23Sm100TmaWarpSpecializedILi4ELi2ELi16ELb1ELb0EEEJSH_NS5_IJNSS_ISF_SB_EENSS_INSA_ILi16EEESB_EEEEESI_SJ_SI_SJ_NS1E_6fusion15FusionCallbacksIS1I_NS1N_17LinearCombinationISI_fSI_fLNS_15FloatRoundStyleE2EEESH_S1M_JEEENS4_5SM1004TMEM4LOAD26SM100_TMEM_LOAD_32dp32b16xES1C_NS11_INS12_ILi2ELi4ELi3EEES15_NSS_INS5_IJSC_S1K_EEENS5_IJS1K_SB_EEEEEEENS4_39AutoVectorizingCopyWithAssumedAlignmentILi128EEENS4_14SM90_TMA_STOREES21_S23_S23_EEEvvEEEEvNT_6ParamsE,(.L_x_224 - _ZN7cutlass13device_kernelINS_4gemm6kernel13GemmUniversalIN4cute5tupleIJiiiiEEENS1_10collective13CollectiveMmaINS1_35MainloopSm100TmaUmmaWarpSpecializedILi3ELi2ELi4ENS5_IJNS4_1CILi1EEENSA_ILi8EEESB_EEEEENS5_IJNSA_ILi128EEESF_NSA_ILi64EEEEEENS_10tfloat32_tENS5_IJlSB_lEEESI_SJ_NS4_8TiledMMAINS4_8MMA_AtomIJNS4_17SM100_MMA_TF32_SSISI_SI_fLi128ELi128ELNS4_4UMMA5MajorE0ELSO_0ELNSN_7ScaleInE0ELSP_0EEEEEENS4_6LayoutINS5_IJSB_SB_SB_EEENS5_IJNSA_ILi0EEESU_SU_EEEEENS5_IJNS4_10UnderscoreESX_SX_EEEEENS4_23SM90_TMA_LOAD_MULTICASTENS4_14ComposedLayoutINS4_7SwizzleILi3ELi4ELi3EEENS4_18smem_ptr_flag_bitsILi32EEENSS_INS5_IJSC_NSA_ILi32EEEEEENS5_IJS16_SB_EEEEEEEvNS4_8identityENS4_13SM90_TMA_LOADES1A_vS1B_EENS_8epilogue10collective18CollectiveEpilogueINS1E_23Sm100TmaWarpSpecializedILi4ELi2ELi16ELb1ELb0EEEJSH_NS5_IJNSS_ISF_SB_EENSS_INSA_ILi16EEESB_EEEEESI_SJ_SI_SJ_NS1E_6fusion15FusionCallbacksIS1I_NS1N_17LinearCombinationISI_fSI_fLNS_15FloatRoundStyleE2EEESH_S1M_JEEENS4_5SM1004TMEM4LOAD26SM100_TMEM_LOAD_32dp32b16xES1C_NS11_INS12_ILi2ELi4ELi3EEES15_NSS_INS5_IJSC_S1K_EEENS5_IJS1K_SB_EEEEEEENS4_39AutoVectorizingCopyWithAssumedAlignmentILi128EEENS4_14SM90_TMA_STOREES21_S23_S23_EEEvvEEEEvNT_6ParamsE)
        .other          _ZN7cutlass13device_kernelINS_4gemm6kernel13GemmUniversalIN4cute5tupleIJiiiiEEENS1_10collective13CollectiveMmaINS1_35MainloopSm100TmaUmmaWarpSpecializedILi3ELi2ELi4ENS5_IJNS4_1CILi1EEENSA_ILi8EEESB_EEEEENS5_IJNSA_ILi128EEESF_NSA_ILi64EEEEEENS_10tfloat32_tENS5_IJlSB_lEEESI_SJ_NS4_8TiledMMAINS4_8MMA_AtomIJNS4_17SM100_MMA_TF32_SSISI_SI_fLi128ELi128ELNS4_4UMMA5MajorE0ELSO_0ELNSN_7ScaleInE0ELSP_0EEEEEENS4_6LayoutINS5_IJSB_SB_SB_EEENS5_IJNSA_ILi0EEESU_SU_EEEEENS5_IJNS4_10UnderscoreESX_SX_EEEEENS4_23SM90_TMA_LOAD_MULTICASTENS4_14ComposedLayoutINS4_7SwizzleILi3ELi4ELi3EEENS4_18smem_ptr_flag_bitsILi32EEENSS_INS5_IJSC_NSA_ILi32EEEEEENS5_IJS16_SB_EEEEEEEvNS4_8identityENS4_13SM90_TMA_LOADES1A_vS1B_EENS_8epilogue10collective18CollectiveEpilogueINS1E_23Sm100TmaWarpSpecializedILi4ELi2ELi16ELb1ELb0EEEJSH_NS5_IJNSS_ISF_SB_EENSS_INSA_ILi16EEESB_EEEEESI_SJ_SI_SJ_NS1E_6fusion15FusionCallbacksIS1I_NS1N_17LinearCombinationISI_fSI_fLNS_15FloatRoundStyleE2EEESH_S1M_JEEENS4_5SM1004TMEM4LOAD26SM100_TMEM_LOAD_32dp32b16xES1C_NS11_INS12_ILi2ELi4ELi3EEES15_NSS_INS5_IJSC_S1K_EEENS5_IJS1K_SB_EEEEEEENS4_39AutoVectorizingCopyWithAssumedAlignmentILi128EEENS4_14SM90_TMA_STOREES21_S23_S23_EEEvvEEEEvNT_6ParamsE,@"STO_CUDA_ENTRY STV_DEFAULT"
_ZN7cutlass13device_kernelINS_4gemm6kernel13GemmUniversalIN4cute5tupleIJiiiiEEENS1_10collective13CollectiveMmaINS1_35MainloopSm100TmaUmmaWarpSpecializedILi3ELi2ELi4ENS5_IJNS4_1CILi1EEENSA_ILi8EEESB_EEEEENS5_IJNSA_ILi128EEESF_NSA_ILi64EEEEEENS_10tfloat32_tENS5_IJlSB_lEEESI_SJ_NS4_8TiledMMAINS4_8MMA_AtomIJNS4_17SM100_MMA_TF32_SSISI_SI_fLi128ELi128ELNS4_4UMMA5MajorE0ELSO_0ELNSN_7ScaleInE0ELSP_0EEEEEENS4_6LayoutINS5_IJSB_SB_SB_EEENS5_IJNSA_ILi0EEESU_SU_EEEEENS5_IJNS4_10UnderscoreESX_SX_EEEEENS4_23SM90_TMA_LOAD_MULTICASTENS4_14ComposedLayoutINS4_7SwizzleILi3ELi4ELi3EEENS4_18smem_ptr_flag_bitsILi32EEENSS_INS5_IJSC_NSA_ILi32EEEEEENS5_IJS16_SB_EEEEEEEvNS4_8identityENS4_13SM90_TMA_LOADES1A_vS1B_EENS_8epilogue10collective18CollectiveEpilogueINS1E_23Sm100TmaWarpSpecializedILi4ELi2ELi16ELb1ELb0EEEJSH_NS5_IJNSS_ISF_SB_EENSS_INSA_ILi16EEESB_EEEEESI_SJ_SI_SJ_NS1E_6fusion15FusionCallbacksIS1I_NS1N_17LinearCombinationISI_fSI_fLNS_15FloatRoundStyleE2EEESH_S1M_JEEENS4_5SM1004TMEM4LOAD26SM100_TMEM_LOAD_32dp32b16xES1C_NS11_INS12_ILi2ELi4ELi3EEES15_NSS_INS5_IJSC_S1K_EEENS5_IJS1K_SB_EEEEEEENS4_39AutoVectorizingCopyWithAssumedAlignmentILi128EEENS4_14SM90_TMA_STOREES21_S23_S23_EEEvvEEEEvNT_6ParamsE:
[----:B------:R-:W1:Y:S01]  /*0000*/  LDC R1, c[0x0][0x37c] ;  /* 0x0000df00ff017b82 */ /* 0x000e620000000800 */
[----:B------:R-:W2:Y:S01]  /*0010*/  S2R R66, SR_TID.X ;  /* 0x0000000000427919 */ /* 0x000ea20000002100 */
[----:B------:R-:W3:Y:S01]  /*0020*/  LDCU.64 UR8, c[0x0][0x890] ;  /* 0x00011200ff0877ac */ /* 0x000ee20008000a00 */
[----:B------:R-:W-:Y:S02]  /*0030*/  PRMT R52, RZ, 0x7610, R52 ;  /* 0x00007610ff347816 */ /* 0x000fe40000000034 */
[----:B------:R-:W-:Y:S01]  /*0040*/  ELECT P3, URZ, PT ;  /* 0x0000000000ff782f */ /* 0x000fe20003860000 */
[----:B---3--:R-:W-:-:S04]  /*0050*/  UISETP.NE.U32.AND UP0, UPT, UR8, URZ, UPT ;  /* 0x000000ff0800728c */ /* 0x008fc8000bf05070 */
[----:B------:R-:W-:Y:S01]  /*0060*/  UISETP.NE.AND.EX UP0, UPT, UR9, URZ, UPT, UP0 ;  /* 0x000000ff0900728c */ /* 0x000fe2000bf05300 */
[----:B--2---:R-:W-:-:S05]  /*0070*/  SHF.R.U32.HI R53, RZ, 0x5, R66 ;  /* 0x00000005ff357819 */ /* 0x004fca0000011642 */
[----:B------:R-:W2:Y:S02]  /*0080*/  SHFL.IDX PT, R0, R53, RZ, 0x1f ;  /* 0x00001fff35007589 */ /* 0x000ea400000e0000 */
[----:B--2---:R-:W-:Y:S01]  /*0090*/  R2UR UR17, R0 ;  /* 0x00000000001172ca */ /* 0x004fe200000e0000 */
[----:B-1----:R-:W-:-:S14]  /*00a0*/  BRA.U UP0, `(.L_x_0) ;  /* 0x0000000100307547 */ /* 0x002fdc000b800000 */
[----:B------:R-:W1:Y:S02]  /*00b0*/  LDCU.64 UR4, c[0x0][0x888] ;  /* 0x00011100ff0477ac */ /* 0x000e640008000a00 */
[----:B-1----:R-:W-:-:S04]  /*00c0*/  UISETP.NE.U32.AND UP0, UPT, UR4, URZ, UPT ;  /* 0x000000ff0400728c */ /* 0x002fc8000bf05070 */
[----:B------:R-:W-:-:S09]  /*00d0*/  UISETP.NE.AND.EX UP0, UPT, UR5, URZ, UPT, UP0 ;  /* 0x000000ff0500728c */ /* 0x000fd2000bf05300 */
[----:B------:R-:W-:Y:S05]  /*00e0*/  BRA.U !UP0, `(.L_x_1) ;  /* 0x0000000108147547 */ /* 0x000fea000b800000 */
[----:B------:R-:W1:Y:S01]  /*00f0*/  LDC.64 R2, c[0x0][0x888] ;  /* 0x00022200ff027b82 */ /* 0x000e620000000a00 */
[----:B------:R-:W1:Y:S02]  /*0100*/  LDCU.64 UR4, c[0x0][0x358] ;  /* 0x00006b00ff0477ac */ /* 0x000e640008000a00 */
[----:B-1----:R1:W5:Y:S01]  /*0110*/  LDG.E R27, desc[UR4][R2.64] ;  /* 0x00000004021b7981 */ /* 0x002362000c1e1900 */
[----:B------:R-:W-:Y:S01]  /*0120*/  HFMA2 R52, -RZ, RZ, 0, 5.9604644775390625e-08 ;  /* 0x00000001ff347431 */ /* 0x000fe200000001ff */
[----:B------:R-:W-:Y:S05]  /*0130*/  BRA `(.L_x_0) ;  /* 0x00000000000c7947 */ /* 0x000fea0003800000 */
.L_x_1:
[----:B------:R-:W1:Y:S01]  /*0140*/  LDCU UR4, c[0x0][0x880] ;  /* 0x00011000ff0477ac */ /* 0x000e620008000800 */
[----:B------:R-:W-:Y:S01]  /*0150*/  HFMA2 R52, -RZ, RZ, 0, 5.9604644775390625e-08 ;  /* 0x00000001ff347431 */ /* 0x000fe200000001ff */
[----:B-1----:R-:W-:-:S07]  /*0160*/  MOV R27, UR4 ;  /* 0x00000004001b7c02 */ /* 0x002fce0008000f00 */
.L_x_0:
[----:B------:R-:W2:Y:S02]  /*0170*/  LDCU.64 UR4, c[0x0][0x8b0] ;  /* 0x00011600ff0477ac */ /* 0x000ea40008000a00 */
[----:B--2---:R-:W-:-:S04]  /*0180*/  UISETP.NE.U32.AND UP0, UPT, UR4, URZ, UPT ;  /* 0x000000ff0400728c */ /* 0x004fc8000bf05070 */
[----:B------:R-:W-:-:S09]  /*0190*/  UISETP.NE.AND.EX UP0, UPT, UR5, URZ, UPT, UP0 ;  /* 0x000000ff0500728c */ /* 0x000fd2000bf05300 */
[----:B------:R-:W-:Y:S05]  /*01a0*/  BRA.U UP0, `(.L_x_2) ;  /* 0x0000000100287547 */ /* 0x000fea000b800000 */
[----:B------:R-:W2:Y:S02]  /*01b0*/  LDCU.64 UR4, c[0x0][0x8a8] ;  /* 0x00011500ff0477ac */ /* 0x000ea40008000a00 */
[----:B--2---:R-:W-:-:S04]  /*01c0*/  UISETP.NE.U32.AND UP0, UPT, UR4, URZ, UPT ;  /* 0x000000ff0400728c */ /* 0x004fc8000bf05070 */
[----:B------:R-:W-:-:S09]  /*01d0*/  UISETP.NE.AND.EX UP0, UPT, UR5, URZ, UPT, UP0 ;  /* 0x000000ff0500728c */ /* 0x000fd2000bf05300 */
[----:B------:R-:W-:Y:S05]  /*01e0*/  BRA.U !UP0, `(.L_x_3) ;  /* 0x0000000108107547 */ /* 0x000fea000b800000 */
[----:B------:R-:W2:Y:S01]  /*01f0*/  LDC.64 R24, c[0x0][0x8a8] ;  /* 0x00022a00ff187b82 */ /* 0x000ea20000000a00 */
[----:B------:R-:W2:Y:S02]  /*0200*/  LDCU.64 UR4, c[0x0][0x358] ;  /* 0x00006b00ff0477ac */ /* 0x000ea40008000a00 */
[----:B--2---:R2:W5:Y:S01]  /*0210*/  LDG.E R24, desc[UR4][R24.64] ;  /* 0x0000000418187981 */ /* 0x004562000c1e1900 */
[----:B------:R-:W-:Y:S05]  /*0220*/  BRA `(.L_x_2) ;  /* 0x0000000000087947 */ /* 0x000fea0003800000 */
.L_x_3:
[----:B------:R-:W2:Y:S02]  /*0230*/  LDCU UR4, c[0x0][0x8a0] ;  /* 0x00011400ff0477ac */ /* 0x000ea40008000800 */
[----:B--2---:R-:W-:Y:S02]  /*0240*/  MOV R24, UR4 ;  /* 0x0000000400187c02 */ /* 0x004fe40008000f00 */
.L_x_2:
[----:B------:R-:W-:Y:S01]  /*0250*/  IMAD.U32 R0, RZ, RZ, UR17 ;  /* 0x00000011ff007e24 */ /* 0x000fe2000f8e00ff */
[----:B------:R-:W-:Y:S04]  /*0260*/  BSSY.RECONVERGENT B0, `(.L_x_4) ;  /* 0x000000c000007945 */ /* 0x000fe80003800200 */
[C---:B------:R-:W-:Y:S02]  /*0270*/  ISETP.NE.OR P1, PT, R0.reuse, 0x1, !P3 ;  /* 0x000000010000780c */ /* 0x040fe40005f25670 */
[----:B------:R-:W-:-:S11]  /*0280*/  ISETP.NE.OR P0, PT, R0, 0x3, !P3 ;  /* 0x000000030000780c */ /* 0x000fd60005f05670 */
[----:B------:R-:W-:Y:S05]  /*0290*/  @P1 BRA `(.L_x_5) ;  /* 0x0000000000201947 */ /* 0x000fea0003800000 */
[----:B------:R-:W3:Y:S02]  /*02a0*/  LDCU.64 UR4, c[0x0][0x348] ;  /* 0x00006900ff0477ac */ /* 0x000ee40008000a00 */
[----:B---3--:R-:W-:Y:S02]  /*02b0*/  UIADD3 UR6, UP1, UPT, UR4, 0x80, URZ ;  /* 0x0000008004067890 */ /* 0x008fe4000ff3e0ff */
[----:B------:R-:W-:Y:S02]  /*02c0*/  UIADD3 UR4, UP0, UPT, UR4, 0x180, URZ ;  /* 0x0000018004047890 */ /* 0x000fe4000ff1e0ff */
[----:B------:R-:W-:Y:S02]  /*02d0*/  UIADD3.X UR7, UPT, UPT, URZ, UR5, URZ, UP1, !UPT ;  /* 0x00000005ff077290 */ /* 0x000fe40008ffe4ff */
[----:B------:R-:W-:-:S07]  /*02e0*/  UIADD3.X UR5, UPT, UPT, URZ, UR5, URZ, UP0, !UPT ;  /* 0x00000005ff057290 */ /* 0x000fce00087fe4ff */
[----:B------:R3:W-:Y:S02]  /*02f0*/  UTMACCTL.PF [UR6] ;  /* 0x00000000060079b9 */ /* 0x0007e40008040000 */
[----:B------:R3:W-:Y:S02]  /*0300*/  UTMACCTL.PF [UR4] ;  /* 0x00000000040079b9 */ /* 0x0007e40008040000 */
[----:B---3--:R-:W-:Y:S01]  /*0310*/  NOP ;  /* 0x0000000000007918 */ /* 0x008fe20000000000 */
.L_x_5:
[----:B------:R-:W-:Y:S05]  /*0320*/  BSYNC.RECONVERGENT B0 ;  /* 0x0000000000007941 */ /* 0x000fea0003800200 */
.L_x_4:
[----:B------:R-:W-:Y:S04]  /*0330*/  BSSY.RECONVERGENT B0, `(.L_x_6) ;  /* 0x000000a000007945 */ /* 0x000fe80003800200 */
        /* <DEDUP_REMOVED lines=9> */
.L_x_7:
[----:B------:R-:W-:Y:S05]  /*03d0*/  BSYNC.RECONVERGENT B0 ;  /* 0x0000000000007941 */ /* 0x000fea0003800200 */
.L_x_6:
[----:B------:R-:W3:Y:S01]  /*03e0*/  LDCU.64 UR4, c[0x0][0x888] ;  /* 0x00011100ff0477ac */ /* 0x000ee20008000a00 */
[----:B------:R-:W-:Y:S02]  /*03f0*/  UISETP.EQ.U32.AND UP1, UPT, UR8, URZ, UPT ;  /* 0x000000ff0800728c */ /* 0x000fe4000bf22070 */
[----:B------:R-:W-:Y:S02]  /*0400*/  UPLOP3.LUT UP3, UPT, UPT, UPT, UPT, 0x80, 0x8 ;  /* 0x000000000008789c */ /* 0x000fe40003f6f070 */
[----:B---3--:R-:W-:-:S04]  /*0410*/  UISETP.NE.U32.AND UP0, UPT, UR4, URZ, UPT ;  /* 0x000000ff0400728c */ /* 0x008fc8000bf05070 */
[----:B------:R-:W-:-:S04]  /*0420*/  UISETP.NE.AND.EX UP0, UPT, UR5, URZ, UPT, UP0 ;  /* 0x000000ff0500728c */ /* 0x000fc8000bf05300 */
[----:B------:R-:W-:-:S04]  /*0430*/  UISETP.EQ.OR.EX UP2, UPT, UR9, URZ, !UP0, UP1 ;  /* 0x000000ff0900728c */ /* 0x000fc8000c742710 */
[----:B------:R-:W-:-:S06]  /*0440*/  UP2UR UR4, UPR, URZ, 0x4 ;  /* 0x00000004ff047883 */ /* 0x000fcc0008000000 */
[----:B------:R-:W-:Y:S01]  /*0450*/  MOV R56, UR4 ;  /* 0x0000000400387c02 */ /* 0x000fe20008000f00 */
[----:B------:R-:W-:Y:S06]  /*0460*/  BRA.U !UP2, `(.L_x_8) ;  /* 0x000000010a207547 */ /* 0x000fec000b800000 */
[----:B------:R-:W-:Y:S01]  /*0470*/  UISETP.NE.U32.AND UP1, UPT, UR8, URZ, UPT ;  /* 0x000000ff0800728c */ /* 0x000fe2000bf25070 */
[----:B-----5:R-:W-:Y:S01]  /*0480*/  FSETP.NEU.AND P0, PT, R27, RZ, PT ;  /* 0x000000ff1b00720b */ /* 0x020fe20003f0d000 */
[----:B------:R-:W-:Y:S02]  /*0490*/  USEL UR4, URZ, 0xffffffff, UP0 ;  /* 0xffffffffff047887 */ /* 0x000fe40008000000 */
[----:B------:R-:W-:-:S10]  /*04a0*/  UISETP.NE.AND.EX UP1, UPT, UR9, URZ, UPT, UP1 ;  /* 0x000000ff0900728c */ /* 0x000fd4000bf25310 */
[----:B------:R-:W-:Y:S01]  /*04b0*/  VOTEU.ANY UP0, P0 ;  /* 0x0000000000ff7886 */ /* 0x000fe20000000100 */
[----:B------:R-:W-:-:S04]  /*04c0*/  @!UP1 USEL UR4, URZ, 0xffffffff, UP0 ;  /* 0xffffffffff049887 */ /* 0x000fc80008000000 */
[----:B------:R-:W-:-:S04]  /*04d0*/  ULOP3.LUT UR4, UR4, 0x1, URZ, 0xc0, !UPT ;  /* 0x0000000104047892 */ /* 0x000fc8000f8ec0ff */
[----:B------:R-:W-:-:S11]  /*04e0*/  UISETP.NE.U32.AND UP3, UPT, UR4, 0x1, UPT ;  /* 0x000000010400788c */ /* 0x000fd6000bf65070 */
.L_x_8:
[----:B-1----:R-:W1:Y:S01]  /*04f0*/  SHFL.IDX PT, R2, R53, RZ, 0x1f ;  /* 0x00001fff35027589 */ /* 0x002e6200000e0000 */
[----:B------:R-:W-:-:S04]  /*0500*/  UISETP.NE.AND UP0, UPT, UR17, 0x2, UPT ;  /* 0x000000021100788c */ /* 0x000fc8000bf05270 */
[----:B------:R-:W-:Y:S01]  /*0510*/  USEL UR53, URZ, 0x1, UP0 ;  /* 0x00000001ff357887 */ /* 0x000fe20008000000 */
[----:B-1----:R-:W-:-:S13]  /*0520*/  ISETP.NE.AND P0, PT, R2, RZ, PT ;  /* 0x000000ff0200720c */ /* 0x002fda0003f05270 */
[----:B------:R-:W-:Y:S05]  /*0530*/  @P0 BRA `(.L_x_9) ;  /* 0x0000000000500947 */ /* 0x000fea0003800000 */
[----:B------:R-:W1:Y:S01]  /*0540*/  S2UR UR4, SR_CgaCtaId ;  /* 0x00000000000479c3 */ /* 0x000e620000008800 */
[----:B------:R-:W-:Y:S01]  /*0550*/  UMOV UR5, 0x400 ;  /* 0x0000040000057882 */ /* 0x000fe20000000000 */
[----:B------:R-:W-:Y:S01]  /*0560*/  UMOV UR8, 0x1 ;  /* 0x0000000100087882 */ /* 0x000fe20000000000 */
[----:B------:R-:W-:Y:S01]  /*0570*/  UMOV UR6, 0x8 ;  /* 0x0000000800067882 */ /* 0x000fe20000000000 */
[----:B------:R-:W-:-:S04]  /*0580*/  UIADD3 UR8, UPT, UPT, -UR8, 0x100000, URZ ;  /* 0x0010000008087890 */ /* 0x000fc8000fffe1ff */
[----:B------:R-:W-:Y:S02]  /*0590*/  USHF.L.U32 UR9, UR8, 0xb, URZ ;  /* 0x0000000b08097899 */ /* 0x000fe400080006ff */
[----:B------:R-:W-:Y:S02]  /*05a0*/  USHF.L.U32 UR8, UR8, 0x1, URZ ;  /* 0x0000000108087899 */ /* 0x000fe400080006ff */
[----:B------:R-:W-:-:S04]  /*05b0*/  UIADD3 UR6, UPT, UPT, -UR6, 0x100000, URZ ;  /* 0x0010000006067890 */ /* 0x000fc8000fffe1ff */
[----:B------:R-:W-:Y:S02]  /*05c0*/  USHF.L.U32 UR7, UR6, 0xb, URZ ;  /* 0x0000000b06077899 */ /* 0x000fe400080006ff */
[----:B------:R-:W-:Y:S01]  /*05d0*/  USHF.L.U32 UR6, UR6, 0x1, URZ ;  /* 0x0000000106067899 */ /* 0x000fe200080006ff */
[----:B------:R-:W-:Y:S01]  /*05e0*/  ELECT P0, URZ, PT ;  /* 0x0000000000ff782f */ /* 0x000fe20003800000 */
[----:B-1----:R-:W-:Y:S01]  /*05f0*/  ULEA UR4, UR4, UR5, 0x18 ;  /* 0x0000000504047291 */ /* 0x002fe2000f8ec0ff */
[----:B------:R-:W1:Y:S11]  /*0600*/  FENCE.VIEW.ASYNC.S ;  /* 0x00000000000073c6 */ /* 0x000e760000000000 */
[----:B-1----:R1:W3:Y:S01]  /*0610*/  SYNCS.EXCH.64 URZ, [UR4], UR8 ;  /* 0x0000000804ff75b2 */ /* 0x0022e20008000100 */
[----:B------:R1:W4:Y:S01]  /*0620*/  SYNCS.EXCH.64 URZ, [UR4+0x18], UR6 ;  /* 0x0000180604ff75b2 */ /* 0x0003220008000100 */
[----:B------:R1:W1:Y:S01]  /*0630*/  SYNCS.EXCH.64 URZ, [UR4+0x8], UR8 ;  /* 0x0000080804ff75b2 */ /* 0x0002620008000100 */
[----:B------:R1:W1:Y:S01]  /*0640*/  SYNCS.EXCH.64 URZ, [UR4+0x20], UR6 ;  /* 0x0000200604ff75b2 */ /* 0x0002620008000100 */
[----:B------:R1:W1:Y:S01]  /*0650*/  SYNCS.EXCH.64 URZ, [UR4+0x10], UR8 ;  /* 0x0000100804ff75b2 */ /* 0x0002620008000100 */
[----:B------:R1:W1:Y:S01]  /*0660*/  SYNCS.EXCH.64 URZ, [UR4+0x28], UR6 ;  /* 0x0000280604ff75b2 */ /* 0x0002620008000100 */
[----:B------:R-:W-:Y:S01]  /*0670*/  NOP ;  /* 0x0000000000007918 */ /* 0x000fe20000000000 */
.L_x_9:
[----:B------:R-:W2:Y:S01]  /*0680*/  SHFL.IDX PT, R2, R53, RZ, 0x1f ;  /* 0x00001fff35027589 */ /* 0x000ea200000e0000 */
[----:B------:R-:W-:Y:S01]  /*0690*/  NOP ;  /* 0x0000000000007918 */ /* 0x000fe20000000000 */
[----:B--2---:R-:W-:-:S13]  /*06a0*/  ISETP.NE.AND P0, PT, R2, 0x1, PT ;  /* 0x000000010200780c */ /* 0x004fda0003f05270 */
[----:B------:R-:W-:Y:S05]  /*06b0*/  @P0 BRA `(.L_x_10) ;  /* 0x0000000000580947 */ /* 0x000fea0003800000 */
[----:B-1----:R-:W1:Y:S01]  /*06c0*/  S2UR UR4, SR_CgaCtaId ;  /* 0x00000000000479c3 */ /* 0x002e620000008800 */
        /* <DEDUP_REMOVED lines=12> */
[----:B-1----:R2:W1:Y:S01]  /*0790*/  SYNCS.EXCH.64 URZ, [UR4+0x30], UR8 ;  /* 0x0000300804ff75b2 */ /* 0x0024620008000100 */
[----:B------:R2:W1:Y:S01]  /*07a0*/  SYNCS.EXCH.64 URZ, [UR4+0x50], UR6 ;  /* 0x0000500604ff75b2 */ /* 0x0004620008000100 */
[----:B------:R2:W1:Y:S01]  /*07b0*/  SYNCS.EXCH.64 URZ, [UR4+0x38], UR8 ;  /* 0x0000380804ff75b2 */ /* 0x0004620008000100 */
[----:B------:R2:W1:Y:S01]  /*07c0*/  SYNCS.EXCH.64 URZ, [UR4+0x58], UR6 ;  /* 0x0000580604ff75b2 */ /* 0x0004620008000100 */
[----:B------:R2:W1:Y:S01]  /*07d0*/  SYNCS.EXCH.64 URZ, [UR4+0x40], UR8 ;  /* 0x0000400804ff75b2 */ /* 0x0004620008000100 */
[----:B------:R2:W1:Y:S01]  /*07e0*/  SYNCS.EXCH.64 URZ, [UR4+0x60], UR6 ;  /* 0x0000600604ff75b2 */ /* 0x0004620008000100 */
[----:B------:R2:W1:Y:S01]  /*07f0*/  SYNCS.EXCH.64 URZ, [UR4+0x48], UR8 ;  /* 0x0000480804ff75b2 */ /* 0x0004620008000100 */
[----:B------:R2:W1:Y:S02]  /*0800*/  SYNCS.EXCH.64 URZ, [UR4+0x68], UR6 ;  /* 0x0000680604ff75b2 */ /* 0x0004640008000100 */
[----:B--2---:R-:W-:Y:S01]  /*0810*/  NOP ;  /* 0x0000000000007918 */ /* 0x004fe20000000000 */
.L_x_10:
[----:B------:R-:W2:Y:S01]  /*0820*/  SHFL.IDX PT, R2, R53, RZ, 0x1f ;  /* 0x00001fff35027589 */ /* 0x000ea200000e0000 */
[----:B------:R-:W-:Y:S01]  /*0830*/  NOP ;  /* 0x0000000000007918 */ /* 0x000fe20000000000 */
[----:B--2---:R-:W-:-:S13]  /*0840*/  ISETP.NE.AND P0, PT, R2, 0x3, PT ;  /* 0x000000030200780c */ /* 0x004fda0003f05270 */
[----:B------:R-:W-:Y:S05]  /*0850*/  @P0 BRA `(.L_x_11) ;  /* 0x0000000000300947 */ /* 0x000fea0003800000 */
[----:B-1----:R-:W1:Y:S01]  /*0860*/  S2UR UR4, SR_CgaCtaId ;  /* 0x00000000000479c3 */ /* 0x002e620000008800 */
[----:B------:R-:W-:Y:S01]  /*0870*/  UMOV UR6, 0x400 ;  /* 0x0000040000067882 */ /* 0x000fe20000000000 */
[----:B------:R-:W-:Y:S01]  /*0880*/  UMOV UR5, 0x20 ;  /* 0x0000002000057882 */ /* 0x000fe20000000000 */
[----:B------:R-:W-:Y:S01]  /*0890*/  ELECT P0, URZ, PT ;  /* 0x0000000000ff782f */ /* 0x000fe20003800000 */
[----:B-1----:R-:W-:Y:S02]  /*08a0*/  ULEA UR6, UR4, UR6, 0x18 ;  /* 0x0000000604067291 */ /* 0x002fe4000f8ec0ff */
[----:B------:R-:W-:-:S04]  /*08b0*/  UIADD3 UR4, UPT, UPT, -UR5, 0x100000, URZ ;  /* 0x0010000005047890 */ /* 0x000fc8000fffe1ff */
[----:B------:R-:W-:Y:S02]  /*08c0*/  USHF.L.U32 UR5, UR4, 0xb, URZ ;  /* 0x0000000b04057899 */ /* 0x000fe400080006ff */
[----:B------:R-:W-:Y:S01]  /*08d0*/  USHF.L.U32 UR4, UR4, 0x1, URZ ;  /* 0x0000000104047899 */ /* 0x000fe200080006ff */
[----:B------:R-:W1:Y:S11]  /*08e0*/  FENCE.VIEW.ASYNC.S ;  /* 0x00000000000073c6 */ /* 0x000e760000000000 */
[----:B-1----:R2:W1:Y:S01]  /*08f0*/  SYNCS.EXCH.64 URZ, [UR6+0x70], UR4 ;  /* 0x0000700406ff75b2 */ /* 0x0024620008000100 */
[----:B------:R2:W1:Y:S02]  /*0900*/  SYNCS.EXCH.64 URZ, [UR6+0x78], UR4 ;  /* 0x0000780406ff75b2 */ /* 0x0004640008000100 */
[----:B--2---:R-:W-:Y:S01]  /*0910*/  NOP ;  /* 0x0000000000007918 */ /* 0x004fe20000000000 */
.L_x_11:
[----:B------:R-:W2:Y:S01]  /*0920*/  SHFL.IDX PT, R2, R53, RZ, 0x1f ;  /* 0x00001fff35027589 */ /* 0x000ea200000e0000 */
[----:B------:R-:W-:Y:S01]  /*0930*/  NOP ;  /* 0x0000000000007918 */ /* 0x000fe20000000000 */
[----:B--2---:R-:W-:-:S13]  /*0940*/  ISETP.NE.AND P0, PT, R2, 0x4, PT ;  /* 0x000000040200780c */ /* 0x004fda0003f05270 */
[----:B------:R-:W-:Y:S05]  /*0950*/  @P0 BRA `(.L_x_12) ;  /* 0x00000000004c0947 */ /* 0x000fea0003800000 */
[----:B-1----:R-:W1:Y:S01]  /*0960*/  S2UR UR6, SR_CgaCtaId ;  /* 0x00000000000679c3 */ /* 0x002e620000008800 */
[----:B------:R-:W-:Y:S01]  /*0970*/  UMOV UR4, 0x720 ;  /* 0x0000072000047882 */ /* 0x000fe20000000000 */
[----:B------:R-:W-:Y:S01]  /*0980*/  UMOV UR5, 0x400 ;  /* 0x0000040000057882 */ /* 0x000fe20000000000 */
[----:B------:R-:W-:Y:S01]  /*0990*/  USEL UR4, UR4, 0x620, UP3 ;  /* 0x0000062004047887 */ /* 0x000fe20009800000 */
[----:B------:R-:W-:Y:S01]  /*09a0*/  UMOV UR8, 0x1 ;  /* 0x0000000100087882 */ /* 0x000fe20000000000 */
[----:B------:R-:W-:Y:S01]  /*09b0*/  ELECT P0, URZ, PT ;  /* 0x0000000000ff782f */ /* 0x000fe20003800000 */
[----:B------:R-:W-:-:S04]  /*09c0*/  UIADD3 UR8, UPT, UPT, -UR8, 0x100000, URZ ;  /* 0x0010000008087890 */ /* 0x000fc8000fffe1ff */
[----:B------:R-:W-:Y:S02]  /*09d0*/  USHF.L.U32 UR9, UR8, 0xb, URZ ;  /* 0x0000000b08097899 */ /* 0x000fe400080006ff */
[----:B------:R-:W-:Y:S02]  /*09e0*/  USHF.L.U32 UR8, UR8, 0x1, URZ ;  /* 0x0000000108087899 */ /* 0x000fe400080006ff */
[----:B-1----:R-:W-:Y:S02]  /*09f0*/  ULEA UR6, UR6, UR5, 0x18 ;  /* 0x0000000506067291 */ /* 0x002fe4000f8ec0ff */
[----:B------:R-:W-:-:S04]  /*0a00*/  UIADD3 UR4, UPT, UPT, -UR4, 0x100000, URZ ;  /* 0x0010000004047890 */ /* 0x000fc8000fffe1ff */
[----:B------:R-:W-:Y:S02]  /*0a10*/  USHF.L.U32 UR5, UR4, 0xb, URZ ;  /* 0x0000000b04057899 */ /* 0x000fe400080006ff */
[----:B------:R-:W-:Y:S01]  /*0a20*/  USHF.L.U32 UR4, UR4, 0x1, URZ ;  /* 0x0000000104047899 */ /* 0x000fe200080006ff */
[----:B------:R-:W1:Y:S03]  /*0a30*/  FENCE.VIEW.ASYNC.S ;  /* 0x00000000000073c6 */ /* 0x000e660000000000 */
[----:B-1----:R2:W1:Y:S08]  /*0a40*/  SYNCS.EXCH.64 URZ, [UR6+0x80], UR8 ;  /* 0x0000800806ff75b2 */ /* 0x0024700008000100 */
[----:B------:R2:W1:Y:S01]  /*0a50*/  SYNCS.EXCH.64 URZ, [UR6+0x90], UR4 ;  /* 0x0000900406ff75b2 */ /* 0x0004620008000100 */
[----:B------:R2:W1:Y:S01]  /*0a60*/  SYNCS.EXCH.64 URZ, [UR6+0x88], UR8 ;  /* 0x0000880806ff75b2 */ /* 0x0004620008000100 */
[----:B------:R2:W1:Y:S02]  /*0a70*/  SYNCS.EXCH.64 URZ, [UR6+0x98], UR4 ;  /* 0x0000980406ff75b2 */ /* 0x0004640008000100 */
[----:B--2---:R-:W-:Y:S01]  /*0a80*/  NOP ;  /* 0x0000000000007918 */ /* 0x004fe20000000000 */
.L_x_12:
        /* <DEDUP_REMOVED lines=26> */
.L_x_13:
[----:B------:R-:W2:Y:S01]  /*0c30*/  SHFL.IDX PT, R2, R53, RZ, 0x1f ;  /* 0x00001fff35027589 */ /* 0x000ea200000e0000 */
[----:B------:R-:W1:Y:S01]  /*0c40*/  S2UR UR52, SR_CgaCtaId ;  /* 0x00000000003479c3 */ /* 0x000e620000008800 */
[----:B------:R-:W-:Y:S01]  /*0c50*/  NOP ;  /* 0x0000000000007918 */ /* 0x000fe20000000000 */
[----:B--2---:R-:W-:-:S13]  /*0c60*/  ISETP.NE.AND P0, PT, R2, 0x3, PT ;  /* 0x000000030200780c */ /* 0x004fda0003f05270 */
[----:B-1----:R-:W-:Y:S05]  /*0c70*/  @P0 BRA `(.L_x_14) ;  /* 0x0000000000340947 */ /* 0x002fea0003800000 */
[----:B------:R-:W-:Y:S01]  /*0c80*/  UMOV UR4, 0x400 ;  /* 0x0000040000047882 */ /* 0x000fe20000000000 */
[----:B------:R-:W-:Y:S01]  /*0c90*/  UMOV UR6, 0x20 ;  /* 0x0000002000067882 */ /* 0x000fe20000000000 */
[----:B------:R-:W-:Y:S02]  /*0ca0*/  ULEA UR4, UR52, UR4, 0x18 ;  /* 0x0000000434047291 */ /* 0x000fe4000f8ec0ff */
[----:B------:R-:W-:-:S04]  /*0cb0*/  UIADD3 UR6, UPT, UPT, -UR6, 0x100000, URZ ;  /* 0x0010000006067890 */ /* 0x000fc8000fffe1ff */
[----:B------:R-:W-:Y:S02]  /*0cc0*/  USHF.L.U32 UR7, UR6, 0xb, URZ ;  /* 0x0000000b06077899 */ /* 0x000fe400080006ff */
[----:B------:R-:W-:Y:S01]  /*0cd0*/  USHF.L.U32 UR6, UR6, 0x1, URZ ;  /* 0x0000000106067899 */ /* 0x000fe200080006ff */
[----:B------:R-:W-:Y:S01]  /*0ce0*/  ELECT P0, URZ, PT ;  /* 0x0000000000ff782f */ /* 0x000fe20003800000 */
[----:B------:R-:W1:Y:S10]  /*0cf0*/  FENCE.VIEW.ASYNC.S ;  /* 0x00000000000073c6 */ /* 0x000e740000000000 */
[----:B-1----:R1:W2:Y:S01]  /*0d00*/  SYNCS.EXCH.64 URZ, [UR4+0xe0], UR6 ;  /* 0x0000e00604ff75b2 */ /* 0x0022a20008000100 */
[----:B------:R1:W1:Y:S01]  /*0d10*/  SYNCS.EXCH.64 URZ, [UR4+0xf0], UR6 ;  /* 0x0000f00604ff75b2 */ /* 0x0002620008000100 */
[----:B------:R1:W1:Y:S01]  /*0d20*/  SYNCS.EXCH.64 URZ, [UR4+0xe8], UR6 ;  /* 0x0000e80604ff75b2 */ /* 0x0002620008000100 */
[----:B------:R1:W1:Y:S01]  /*0d30*/  SYNCS.EXCH.64 URZ, [UR4+0xf8], UR6 ;  /* 0x0000f80604ff75b2 */ /* 0x0002620008000100 */
[----:B------:R-:W-:Y:S01]  /*0d40*/  NOP ;  /* 0x0000000000007918 */ /* 0x000fe20000000000 */
.L_x_14:
[----:B-1----:R-:W1:Y:S01]  /*0d50*/  LDCU UR4, c[0x0][0x36c] ;  /* 0x00006d80ff0477ac */ /* 0x002e620008000800 */
[----:B------:R-:W-:Y:S01]  /*0d60*/  ISETP.NE.OR P3, PT, R0, 0x2, !P3 ;  /* 0x000000020000780c */ /* 0x000fe20005f65670 */
[----:B------:R-:W-:Y:S01]  /*0d70*/  NOP ;  /* 0x0000000000007918 */ /* 0x000fe20000000000 */
[----:B------:R-:W-:Y:S01]  /*0d80*/  LOP3.LUT R0, R66, 0x1f, RZ, 0xc0, !PT ;  /* 0x0000001f42007812 */ /* 0x000fe200078ec0ff */
[----:B------:R-:W-:Y:S02]  /*0d90*/  UISETP.NE.AND UP4, UPT, UR17, URZ, UPT ;  /* 0x000000ff1100728c */ /* 0x000fe4000bf85270 */
[----:B-1----:R-:W-:-:S09]  /*0da0*/  UISETP.EQ.U32.AND UP5, UPT, UR4, 0x1, UPT ;  /* 0x000000010400788c */ /* 0x002fd2000bfa2070 */
[----:B------:R-:W-:Y:S05]  /*0db0*/  BRA.U !UP5, `(.L_x_15) ;  /* 0x000000010d087547 */ /* 0x000fea000b800000 */
[----:B--234-:R-:W-:Y:S01]  /*0dc0*/  UCGABAR_ARV ;  /* 0x00000000000079c7 */ /* 0x01cfe20008000000 */
[----:B------:R-:W-:Y:S05]  /*0dd0*/  BRA `(.L_x_16) ;  /* 0x0000000000047947 */ /* 0x000fea0003800000 */
.L_x_15:
[----:B--234-:R-:W-:Y:S01]  /*0de0*/  NOP ;  /* 0x0000000000007918 */ /* 0x01cfe20000000000 */
.L_x_16:
[----:B------:R-:W1:Y:S01]  /*0df0*/  S2UR UR8, SR_CTAID.X ;  /* 0x00000000000879c3 */ /* 0x000e620000002500 */
[----:B------:R-:W-:-:S05]  /*0e00*/  CS2R.32 R55, SR_CgaSize ;  /* 0x0000000000377805 */ /* 0x000fca0000008a00 */
[----:B------:R-:W-:-:S05]  /*0e10*/  IMAD R55, R55, -0xa0, RZ ;  /* 0xffffff6037377824 */ /* 0x000fca00078e02ff */
[----:B------:R-:W-:-:S14]  /*0e20*/  R2UR UR5, R55 ;  /* 0x00000000370572ca */ /* 0x000fdc00000e0000 */
[----:B------:R-:W2:Y:S01]  /*0e30*/  LDCU UR5, c[0x0][UR5+0x2b0] ;  /* 0x00005600050577ac */ /* 0x000ea20008000800 */
[----:B------:R-:W-:-:S05]  /*0e40*/  CS2R.32 R55, SR_CgaSize ;  /* 0x0000000000377805 */ /* 0x000fca0000008a00 */
[----:B------:R-:W-:-:S05]  /*0e50*/  IMAD R55, R55, -0xa0, RZ ;  /* 0xffffff6037377824 */ /* 0x000fca00078e02ff */
[----:B------:R-:W-:-:S14]  /*0e60*/  R2UR UR4, R55 ;  /* 0x00000000370472ca */ /* 0x000fdc00000e0000 */
[----:B------:R-:W3:Y:S01]  /*0e70*/  LDCU UR4, c[0x0][UR4+0x2b4] ;  /* 0x00005680040477ac */ /* 0x000ee20008000800 */
[----:B------:R-:W4:Y:S01]  /*0e80*/  S2UR UR7, SR_CTAID.Y ;  /* 0x00000000000779c3 */ /* 0x000f220000002600 */
[----:B------:R-:W-:-:S05]  /*0e90*/  CS2R.32 R55, SR_CgaSize ;  /* 0x0000000000377805 */ /* 0x000fca0000008a00 */
[----:B------:R-:W-:-:S05]  /*0ea0*/  IMAD R55, R55, -0xa0, RZ ;  /* 0xffffff6037377824 */ /* 0x000fca00078e02ff */
[----:B------:R-:W-:-:S14]  /*0eb0*/  R2UR UR9, R55 ;  /* 0x00000000370972ca */ /* 0x000fdc00000e0000 */
[----:B------:R-:W3:Y:S01]  /*0ec0*/  LDCU UR9, c[0x0][UR9+0x2a0] ;  /* 0x00005400090977ac */ /* 0x000ee20008000800 */
[----:B------:R-:W-:-:S05]  /*0ed0*/  CS2R.32 R55, SR_CgaSize ;  /* 0x0000000000377805 */ /* 0x000fca0000008a00 */
[----:B------:R-:W-:-:S05]  /*0ee0*/  IMAD R55, R55, -0xa0, RZ ;  /* 0xffffff6037377824 */ /* 0x000fca00078e02ff */
[----:B------:R-:W-:-:S14]  /*0ef0*/  R2UR UR10, R55 ;  /* 0x00000000370a72ca */ /* 0x000fdc00000e0000 */
[----:B------:R-:W3:Y:S01]  /*0f00*/  LDCU UR10, c[0x0][UR10+0x2a4] ;  /* 0x000054800a0a77ac */ /* 0x000ee20008000800 */
[----:B------:R-:W3:Y:S01]  /*0f10*/  S2UR UR36, SR_CTAID.Z ;  /* 0x00000000002479c3 */ /* 0x000ee20000002700 */
[----:B------:R-:W3:Y:S01]  /*0f20*/  LDCU UR21, c[0x0][0xb24] ;  /* 0x00016480ff1577ac */ /* 0x000ee20008000800 */
[----:B------:R-:W3:Y:S01]  /*0f30*/  LDCU UR45, c[0x0][0xb24] ;  /* 0x00016480ff2d77ac */ /* 0x000ee20008000800 */
[----:B-1----:R-:W-:Y:S01]  /*0f40*/  I2FP.F32.U32 R3, UR8 ;  /* 0x0000000800037c45 */ /* 0x002fe20008201000 */
[----:B------:R-:W1:Y:S04]  /*0f50*/  LDCU UR27, c[0x0][0xb30] ;  /* 0x00016600ff1b77ac */ /* 0x000e680008000800 */
[----:B--2---:R-:W-:Y:S01]  /*0f60*/  FMUL R3, R3, UR5 ;  /* 0x0000000503037c20 */ /* 0x004fe20008400000 */
[----:B------:R-:W-:Y:S01]  /*0f70*/  USHF.L.U32 UR29, UR52, 0x9, URZ ;  /* 0x00000009341d7899 */ /* 0x000fe200080006ff */
[----:B----4-:R-:W-:Y:S01]  /*0f80*/  I2FP.F32.U32 R2, UR7 ;  /* 0x0000000700027c45 */ /* 0x010fe20008201000 */
[----:B------:R-:W-:Y:S01]  /*0f90*/  UMOV UR16, UR8 ;  /* 0x0000000800107c82 */ /* 0x000fe20008000000 */
[----:B------:R-:W-:-:S02]  /*0fa0*/  UMOV UR20, UR7 ;  /* 0x0000000700147c82 */ /* 0x000fc40008000000 */
[----:B------:R-:W2:Y:S01]  /*0fb0*/  F2I.U32.TRUNC.NTZ R3, R3 ;  /* 0x0000000300037305 */ /* 0x000ea2000020f000 */
[----:B---3--:R-:W-:Y:S01]  /*0fc0*/  UISETP.GE.AND UP2, UPT, UR21, 0x1, UPT ;  /* 0x000000011500788c */ /* 0x008fe2000bf46270 */
[----:B------:R-:W-:-:S06]  /*0fd0*/  FMUL R2, R2, UR4 ;  /* 0x0000000402027c20 */ /* 0x000fcc0008400000 */
[----:B------:R-:W3:Y:S01]  /*0fe0*/  F2I.U32.TRUNC.NTZ R2, R2 ;  /* 0x0000000200027305 */ /* 0x000ee2000020f000 */
[----:B--2---:R-:W-:Y:S02]  /*0ff0*/  R2UR UR4, R3 ;  /* 0x00000000030472ca */ /* 0x004fe400000e0000 */
[----:B---3--:R-:W-:Y:S02]  /*1000*/  R2UR UR6, R2 ;  /* 0x00000000020672ca */ /* 0x008fe400000e0000 */
[----:B------:R-:W-:-:S09]  /*1010*/  PRMT R2, RZ, 0x7610, R2 ;  /* 0x00007610ff027816 */ /* 0x000fd20000000002 */
[----:B------:R-:W-:-:S04]  /*1020*/  UIADD3 UR5, UPT, UPT, -UR4, URZ, URZ ;  /* 0x000000ff04057290 */ /* 0x000fc8000fffe1ff */
[----:B------:R-:W-:Y:S02]  /*1030*/  UIMAD UR5, UR9, UR5, UR8 ;  /* 0x00000005090572a4 */ /* 0x000fe4000f8e0208 */
[----:B------:R-:W-:-:S04]  /*1040*/  UIADD3 UR4, UPT, UPT, -UR6, URZ, URZ ;  /* 0x000000ff06047290 */ /* 0x000fc8000fffe1ff */
[----:B------:R-:W-:Y:S01]  /*1050*/  IMAD.U32 R55, RZ, RZ, UR5 ;  /* 0x00000005ff377e24 */ /* 0x000fe2000f8e00ff */
[----:B------:R-:W-:-:S06]  /*1060*/  UIMAD UR4, UR10, UR4, UR7 ;  /* 0x000000040a0472a4 */ /* 0x000fcc000f8e0207 */
[----:B------:R-:W-:Y:S01]  /*1070*/  IMAD.U32 R54, RZ, RZ, UR4 ;  /* 0x00000004ff367e24 */ /* 0x000fe2000f8e00ff */
[----:B-1----:R-:W-:Y:S06]  /*1080*/  BRA.U UP4, `(.L_x_17) ;  /* 0x0000000104807547 */ /* 0x002fec000b800000 */
[----:B------:R-:W-:Y:S02]  /*1090*/  R2UR UR9, R54 ;  /* 0x00000000360972ca */ /* 0x000fe400000e0000 */
[----:B------:R-:W-:-:S11]  /*10a0*/  R2UR UR8, R55 ;  /* 0x00000000370872ca */ /* 0x000fd600000e0000 */
[----:B------:R-:W-:Y:S02]  /*10b0*/  UISETP.NE.AND UP0, UPT, UR9, 0x1, UPT ;  /* 0x000000010900788c */ /* 0x000fe4000bf05270 */
[----:B------:R-:W-:Y:S02]  /*10c0*/  UISETP.NE.AND UP1, UPT, UR9, 0x2, UPT ;  /* 0x000000020900788c */ /* 0x000fe4000bf25270 */
[----:B------:R-:W-:Y:S02]  /*10d0*/  USEL UR5, URZ, 0x2, UP0 ;  /* 0x00000002ff057887 */ /* 0x000fe40008000000 */
[----:B------:R-:W-:Y:S02]  /*10e0*/  UISETP.NE.AND UP0, UPT, UR9, 0x3, UPT ;  /* 0x000000030900788c */ /* 0x000fe4000bf05270 */
[----:B------:R-:W-:Y:S02]  /*10f0*/  USEL UR4, URZ, 0x4, UP1 ;  /* 0x00000004ff047887 */ /* 0x000fe40008800000 */
[----:B------:R-:W-:-:S02]  /*1100*/  UISETP.NE.AND UP1, UPT, UR9, 0x4, UPT ;  /* 0x000000040900788c */ /* 0x000fc4000bf25270 */
[----:B------:R-:W-:Y:S02]  /*1110*/  USEL UR7, URZ, 0x8, UP0 ;  /* 0x00000008ff077887 */ /* 0x000fe40008000000 */
[----:B------:R-:W-:Y:S02]  /*1120*/  UISETP.NE.AND UP0, UPT, UR9, 0x5, UPT ;  /* 0x000000050900788c */ /* 0x000fe4000bf05270 */
[----:B------:R-:W-:Y:S02]  /*1130*/  USEL UR6, URZ, 0x10, UP1 ;  /* 0x00000010ff067887 */ /* 0x000fe40008800000 */
[----:B------:R-:W-:Y:S02]  /*1140*/  UISETP.NE.AND UP1, UPT, UR9, 0x6, UPT ;  /* 0x000000060900788c */ /* 0x000fe4000bf25270 */
[----:B------:R-:W-:Y:S02]  /*1150*/  USEL UR11, URZ, 0x20, UP0 ;  /* 0x00000020ff0b7887 */ /* 0x000fe40008000000 */
[----:B------:R-:W-:-:S02]  /*1160*/  UISETP.NE.AND UP0, UPT, UR9, 0x7, UPT ;  /* 0x000000070900788c */ /* 0x000fc4000bf05270 */
[----:B------:R-:W-:Y:S02]  /*1170*/  USEL UR12, URZ, 0x40, UP1 ;  /* 0x00000040ff0c7887 */ /* 0x000fe40008800000 */
[----:B------:R-:W-:Y:S02]  /*1180*/  UISETP.NE.AND UP1, UPT, UR9, URZ, UPT ;  /* 0x000000ff0900728c */ /* 0x000fe4000bf25270 */
[----:B------:R-:W-:Y:S02]  /*1190*/  USEL UR13, URZ, 0x80, UP0 ;  /* 0x00000080ff0d7887 */ /* 0x000fe40008000000 */
[----:B------:R-:W-:Y:S02]  /*11a0*/  UISETP.NE.AND UP0, UPT, UR8, URZ, UPT ;  /* 0x000000ff0800728c */ /* 0x000fe4000bf05270 */
[----:B------:R-:W-:Y:S02]  /*11b0*/  UISETP.EQ.OR UP1, UPT, UR8, URZ, !UP1 ;  /* 0x000000ff0800728c */ /* 0x000fe4000cf22670 */
[----:B------:R-:W-:-:S02]  /*11c0*/  USEL UR9, UR5, 0x2, UP0 ;  /* 0x0000000205097887 */ /* 0x000fc40008000000 */
[----:B------:R-:W-:Y:S02]  /*11d0*/  USEL UR4, UR4, 0x4, UP0 ;  /* 0x0000000404047887 */ /* 0x000fe40008000000 */
[----:B------:R-:W-:Y:S02]  /*11e0*/  USEL UR5, URZ, 0x1, !UP1 ;  /* 0x00000001ff057887 */ /* 0x000fe4000c800000 */
[----:B------:R-:W-:Y:S02]  /*11f0*/  USEL UR10, UR7, 0x8, UP0 ;  /* 0x00000008070a7887 */ /* 0x000fe40008000000 */
[----:B------:R-:W-:Y:S02]  /*1200*/  USEL UR8, UR6, 0x10, UP0 ;  /* 0x0000001006087887 */ /* 0x000fe40008000000 */
[----:B------:R-:W-:Y:S02]  /*1210*/  UIADD3 UR4, UPT, UPT, UR4, UR9, UR5 ;  /* 0x0000000904047290 */ /* 0x000fe4000fffe005 */
[----:B------:R-:W-:-:S02]  /*1220*/  USEL UR7, UR11, 0x20, UP0 ;  /* 0x000000200b077887 */ /* 0x000fc40008000000 */
[----:B------:R-:W-:Y:S02]  /*1230*/  USEL UR6, UR12, 0x40, UP0 ;  /* 0x000000400c067887 */ /* 0x000fe40008000000 */
[----:B------:R-:W-:Y:S02]  /*1240*/  UIADD3 UR4, UPT, UPT, UR8, UR10, UR4 ;  /* 0x0000000a08047290 */ /* 0x000fe4000fffe004 */
[----:B------:R-:W-:Y:S02]  /*1250*/  USEL UR5, UR13, 0x80, UP0 ;  /* 0x000000800d057887 */ /* 0x000fe40008000000 */
[----:B------:R-:W-:-:S04]  /*1260*/  UIADD3 UR4, UPT, UPT, UR6, UR7, UR4 ;  /* 0x0000000706047290 */ /* 0x000fc8000fffe004 */
[----:B------:R-:W-:-:S06]  /*1270*/  UIADD3 UR4, UPT, UPT, UR4, UR5, URZ ;  /* 0x0000000504047290 */ /* 0x000fcc000fffe0ff */
[----:B------:R-:W-:Y:S02]  /*1280*/  IMAD.U32 R2, RZ, RZ, UR4 ;  /* 0x00000004ff027e24 */ /* 0x000fe4000f8e00ff */
.L_x_17:
[----:B------:R-:W-:Y:S05]  /*1290*/  BRA.U !UP2, `(.L_x_18) ;  /* 0x000000010ad47547 */ /* 0x000fea000b800000 */
[----:B------:R-:W1:Y:S01]  /*12a0*/  LDCU.128 UR12, c[0x0][0xb10] ;  /* 0x00016200ff0c77ac */ /* 0x000e620008000c00 */
[----:B------:R-:W2:Y:S01]  /*12b0*/  LDCU UR6, c[0x0][0x370] ;  /* 0x00006e00ff0677ac */ /* 0x000ea20008000800 */
[----:B------:R-:W3:Y:S01]  /*12c0*/  LDCU UR5, c[0x0][0x374] ;  /* 0x00006e80ff0577ac */ /* 0x000ee20008000800 */
[----:B------:R-:W4:Y:S01]  /*12d0*/  LDCU UR26, c[0x0][0xb0c] ;  /* 0x00016180ff1a77ac */ /* 0x000f220008000800 */
[----:B------:R-:W4:Y:S01]  /*12e0*/  LDCU UR4, c[0x0][0xb20] ;  /* 0x00016400ff0477ac */ /* 0x000f220008000800 */
[----:B------:R-:W4:Y:S01]  /*12f0*/  LDCU.64 UR8, c[0x0][0xb28] ;  /* 0x00016500ff0877ac */ /* 0x000f220008000a00 */
[----:B-1----:R-:W-:Y:S02]  /*1300*/  UISETP.NE.AND UP0, UPT, UR14, 0x1, UPT ;  /* 0x000000010e00788c */ /* 0x002fe4000bf05270 */
[----:B---3--:R-:W-:Y:S02]  /*1310*/  UIMAD.WIDE.U32 UR10, UR5, UR15, URZ ;  /* 0x0000000f050a72a5 */ /* 0x008fe4000f8e00ff */
[----:B--2---:R-:W-:-:S02]  /*1320*/  UIMAD.WIDE.U32 UR22, UR6, UR12, URZ ;  /* 0x0000000c061672a5 */ /* 0x004fc4000f8e00ff */
[----:B----4-:R-:W-:Y:S02]  /*1330*/  UISETP.NE.AND UP1, UPT, UR26, 0x1, UPT ;  /* 0x000000011a00788c */ /* 0x010fe4000bf25270 */
[----:B------:R-:W-:Y:S01]  /*1340*/  UISETP.NE.AND UP2, UPT, UR21, 0x1, UPT ;  /* 0x000000011500788c */ /* 0x000fe2000bf45270 */
[----:B------:R-:W-:Y:S02]  /*1350*/  UMOV UR10, UR11 ;  /* 0x0000000b000a7c82 */ /* 0x000fe40008000000 */
[----:B------:R-:W-:Y:S01]  /*1360*/  UMOV UR22, UR23 ;  /* 0x0000001700167c82 */ /* 0x000fe20008000000 */
[----:B------:R-:W-:Y:S02]  /*1370*/  @UP0 USHF.R.U32.HI UR5, URZ, UR4, UR10 ;  /* 0x00000004ff050299 */ /* 0x000fe4000801160a */
[----:B------:R-:W-:Y:S02]  /*1380*/  UIMAD.WIDE.U32 UR24, UR20, UR15, URZ ;  /* 0x0000000f141872a5 */ /* 0x000fe4000f8e00ff */
[----:B------:R-:W-:-:S02]  /*1390*/  UIMAD.WIDE.U32 UR10, UR5, UR8, URZ ;  /* 0x00000008050a72a5 */ /* 0x000fc4000f8e00ff */
[----:B------:R-:W-:Y:S02]  /*13a0*/  @UP1 USHF.R.U32.HI UR6, URZ, UR13, UR22 ;  /* 0x0000000dff061299 */ /* 0x000fe40008011616 */
[----:B------:R-:W-:Y:S02]  /*13b0*/  UIMAD.WIDE.U32 UR18, UR16, UR12, URZ ;  /* 0x0000000c101272a5 */ /* 0x000fe4000f8e00ff */
[----:B------:R-:W-:Y:S01]  /*13c0*/  UIMAD.WIDE.U32 UR22, UR6, UR8, URZ ;  /* 0x00000008061672a5 */ /* 0x000fe2000f8e00ff */
[----:B------:R-:W-:Y:S01]  /*13d0*/  UMOV UR24, UR25 ;  /* 0x0000001900187c82 */ /* 0x000fe20008000000 */
[----:B------:R-:W-:Y:S01]  /*13e0*/  UMOV UR10, UR11 ;  /* 0x0000000b000a7c82 */ /* 0x000fe20008000000 */
[----:B------:R-:W-:Y:S02]  /*13f0*/  USHF.R.U32.HI UR24, URZ, UR4, UR24 ;  /* 0x00000004ff187299 */ /* 0x000fe40008011618 */
[----:B------:R-:W-:Y:S02]  /*1400*/  @UP2 USHF.R.U32.HI UR5, URZ, UR9, UR10 ;  /* 0x00000009ff052299 */ /* 0x000fe4000801160a */
[----:B------:R-:W-:Y:S01]  /*1410*/  UMOV UR7, UR23 ;  /* 0x0000001700077c82 */ /* 0x000fe20008000000 */
[----:B------:R-:W-:Y:S01]  /*1420*/  UMOV UR18, UR19 ;  /* 0x0000001300127c82 */ /* 0x000fe20008000000 */
[----:B------:R-:W-:-:S02]  /*1430*/  @UP2 USHF.R.U32.HI UR6, URZ, UR9, UR7 ;  /* 0x00000009ff062299 */ /* 0x000fc40008011607 */
[----:B------:R-:W-:Y:S02]  /*1440*/  USHF.R.U32.HI UR13, URZ, UR13, UR18 ;  /* 0x0000000dff0d7299 */ /* 0x000fe40008011612 */
[----:B------:R-:W-:Y:S02]  /*1450*/  USEL UR4, UR20, UR24, !UP0 ;  /* 0x0000001814047287 */ /* 0x000fe4000c000000 */
[----:B------:R-:W-:Y:S02]  /*1460*/  UIMAD UR7, UR5, UR21, URZ ;  /* 0x00000015050772a4 */ /* 0x000fe4000f8e02ff */
[----:B------:R-:W-:Y:S02]  /*1470*/  USEL UR5, UR16, UR13, !UP1 ;  /* 0x0000000d10057287 */ /* 0x000fe4000c800000 */
[----:B------:R-:W-:Y:S02]  /*1480*/  UIMAD UR12, UR6, UR21, URZ ;  /* 0x00000015060c72a4 */ /* 0x000fe4000f8e02ff */
[----:B------:R-:W-:-:S02]  /*1490*/  UISETP.GE.AND UP0, UPT, UR4, UR7, UPT ;  /* 0x000000070400728c */ /* 0x000fc4000bf06270 */
[----:B------:R-:W-:Y:S02]  /*14a0*/  UIMAD.WIDE.U32 UR10, UR4, UR8, URZ ;  /* 0x00000008040a72a5 */ /* 0x000fe4000f8e00ff */
[----:B------:R-:W-:Y:S02]  /*14b0*/  UISETP.GE.OR UP0, UPT, UR5, UR12, UP0 ;  /* 0x0000000c0500728c */ /* 0x000fe40008706670 */
[----:B------:R-:W-:Y:S02]  /*14c0*/  UIMAD.WIDE.U32 UR12, UR5, UR8, URZ ;  /* 0x00000008050c72a5 */ /* 0x000fe4000f8e00ff */
[----:B------:R-:W-:Y:S01]  /*14d0*/  UIADD3 UR10, UPT, UPT, -UR4, URZ, URZ ;  /* 0x000000ff040a7290 */ /* 0x000fe2000fffe1ff */
[----:B------:R-:W-:Y:S01]  /*14e0*/  UMOV UR8, UR11 ;  /* 0x0000000b00087c82 */ /* 0x000fe20008000000 */
[----:B------:R-:W-:Y:S02]  /*14f0*/  UIADD3 UR11, UPT, UPT, -UR5, URZ, URZ ;  /* 0x000000ff050b7290 */ /* 0x000fe4000fffe1ff */
[----:B------:R-:W-:-:S03]  /*1500*/  USHF.R.U32.HI UR8, URZ, UR9, UR8 ;  /* 0x00000009ff087299 */ /* 0x000fc60008011608 */
[----:B------:R-:W-:Y:S01]  /*1510*/  @!UP0 UMOV UR7, UR13 ;  /* 0x0000000d00078c82 */ /* 0x000fe20008000000 */
[----:B------:R-:W-:Y:S02]  /*1520*/  UIMAD UR20, UR14, UR10, UR20 ;  /* 0x0000000a0e1472a4 */ /* 0x000fe4000f8e0214 */
[----:B------:R-:W-:Y:S02]  /*1530*/  USEL UR8, UR4, UR8, !UP2 ;  /* 0x0000000804087287 */ /* 0x000fe4000d000000 */
[----:B------:R-:W-:Y:S02]  /*1540*/  @!UP0 USHF.R.U32.HI UR7, URZ, UR9, UR7 ;  /* 0x00000009ff078299 */ /* 0x000fe40008011607 */
[----:B------:R-:W-:Y:S02]  /*1550*/  UIADD3 UR9, UPT, UPT, -UR8, URZ, URZ ;  /* 0x000000ff08097290 */ /* 0x000fe4000fffe1ff */
[----:B------:R-:W-:Y:S02]  /*1560*/  @!UP0 USEL UR7, UR5, UR7, !UP2 ;  /* 0x0000000705078287 */ /* 0x000fe4000d000000 */
[----:B------:R-:W-:-:S02]  /*1570*/  UIMAD UR9, UR21, UR9, UR4 ;  /* 0x00000009150972a4 */ /* 0x000fc4000f8e0204 */
[----:B------:R-:W-:Y:S02]  /*1580*/  @!UP0 UIADD3 UR8, UPT, UPT, UR8, -UR7, URZ ;  /* 0x8000000708088290 */ /* 0x000fe4000fffe0ff */
[----:B------:R-:W-:Y:S02]  /*1590*/  @!UP0 UIMAD UR6, UR9, UR6, UR7 ;  /* 0x00000006090682a4 */ /* 0x000fe4000f8e0207 */
[----:B------:R-:W-:Y:S02]  /*15a0*/  @!UP0 UIMAD UR4, UR8, UR21, UR5 ;  /* 0x00000015080482a4 */ /* 0x000fe4000f8e0205 */
[----:B------:R-:W-:Y:S02]  /*15b0*/  UIMAD UR16, UR26, UR11, UR16 ;  /* 0x0000000b1a1072a4 */ /* 0x000fe4000f8e0210 */
[----:B------:R-:W-:Y:S01]  /*15c0*/  UIMAD UR20, UR4, UR14, UR20 ;  /* 0x0000000e041472a4 */ /* 0x000fe2000f8e0214 */
[----:B------:R-:W-:Y:S02]  /*15d0*/  @!UP0 UMOV UR5, UR6 ;  /* 0x0000000600058c82 */ /* 0x000fe40008000000 */
[----:B------:R-:W-:-:S12]  /*15e0*/  UIMAD UR16, UR5, UR26, UR16 ;  /* 0x0000001a051072a4 */ /* 0x000fd8000f8e0210 */
.L_x_18:
[----:B------:R-:W-:Y:S02]  /*15f0*/  UISETP.NE.AND UP0, UPT, UR27, 0x1, UPT ;  /* 0x000000011b00788c */ /* 0x000fe4000bf05270 */
[----:B------:R-:W-:Y:S02]  /*1600*/  UISETP.NE.AND UP1, UPT, UR17, 0x2, UPT ;  /* 0x000000021100788c */ /* 0x000fe4000bf25270 */
[----:B------:R-:W-:-:S05]  /*1610*/  ULOP3.LUT UR29, UR29, 0xe00, URZ, 0xc0, !UPT ;  /* 0x00000e001d1d7892 */ /* 0x000fca000f8ec0ff */
[----:B------:R-:W-:Y:S07]  /*1620*/  BRA.U UP0, `(.L_x_19) ;  /* 0x0000000100447547 */ /* 0x000fee000b800000 */
[----:B------:R-:W1:Y:S01]  /*1630*/  LDCU.128 UR8, c[0x0][0xb10] ;  /* 0x00016200ff0877ac */ /* 0x000e620008000c00 */
[----:B------:R-:W2:Y:S01]  /*1640*/  LDCU UR12, c[0x0][0xb0c] ;  /* 0x00016180ff0c77ac */ /* 0x000ea20008000800 */
[----:B------:R-:W3:Y:S01]  /*1650*/  LDCU UR13, c[0x0][0xb20] ;  /* 0x00016400ff0d77ac */ /* 0x000ee20008000800 */
[----:B-1----:R-:W-:Y:S02]  /*1660*/  UIMAD.WIDE.U32 UR6, UR16, UR8, URZ ;  /* 0x00000008100672a5 */ /* 0x002fe4000f8e00ff */
[----:B------:R-:W-:Y:S02]  /*1670*/  UIMAD.WIDE.U32 UR4, UR20, UR11, URZ ;  /* 0x0000000b140472a5 */ /* 0x000fe4000f8e00ff */
[----:B--2---:R-:W-:Y:S02]  /*1680*/  UISETP.NE.AND UP2, UPT, UR12, 0x1, UPT ;  /* 0x000000010c00788c */ /* 0x004fe4000bf45270 */
[----:B------:R-:W-:Y:S01]  /*1690*/  UISETP.NE.AND UP0, UPT, UR10, 0x1, UPT ;  /* 0x000000010a00788c */ /* 0x000fe2000bf05270 */
[----:B------:R-:W-:-:S02]  /*16a0*/  UMOV UR6, UR7 ;  /* 0x0000000700067c82 */ /* 0x000fc40008000000 */
[----:B------:R-:W-:Y:S01]  /*16b0*/  UMOV UR4, UR5 ;  /* 0x0000000500047c82 */ /* 0x000fe20008000000 */
[----:B------:R-:W-:Y:S02]  /*16c0*/  USHF.R.U32.HI UR6, URZ, UR9, UR6 ;  /* 0x00000009ff067299 */ /* 0x000fe40008011606 */
[----:B---3--:R-:W-:Y:S02]  /*16d0*/  USHF.R.U32.HI UR4, URZ, UR13, UR4 ;  /* 0x0000000dff047299 */ /* 0x008fe40008011604 */
[----:B------:R-:W-:Y:S02]  /*16e0*/  USEL UR5, UR16, UR6, !UP2 ;  /* 0x0000000610057287 */ /* 0x000fe4000d000000 */
[----:B------:R-:W-:-:S04]  /*16f0*/  USEL UR4, UR20, UR4, !UP0 ;  /* 0x0000000414047287 */ /* 0x000fc8000c000000 */
[----:B------:R-:W-:Y:S02]  /*1700*/  UIADD3 UR6, UPT, UPT, UR5, -UR4, URZ ;  /* 0x8000000405067290 */ /* 0x000fe4000fffe0ff */
[----:B------:R-:W-:Y:S02]  /*1710*/  UIADD3 UR4, UPT, UPT, -UR5, UR4, URZ ;  /* 0x0000000405047290 */ /* 0x000fe4000fffe1ff */
[----:B------:R-:W-:Y:S02]  /*1720*/  UIMAD UR20, UR6, UR10, UR20 ;  /* 0x0000000a061472a4 */ /* 0x000fe4000f8e0214 */
[----:B------:R-:W-:-:S12]  /*1730*/  UIMAD UR16, UR4, UR12, UR16 ;  /* 0x0000000c041072a4 */ /* 0x000fd8000f8e0210 */
.L_x_19:
[----:B------:R-:W-:Y:S05]  /*1740*/  BRA.U !UP5, `(.L_x_20) ;  /* 0x000000010d0c7547 */ /* 0x000fea000b800000 */
[----:B------:R-:W-:Y:S01]  /*1750*/  UCGABAR_WAIT ;  /* 0x0000000000007dc7 */ /* 0x000fe20008000000 */
[----:B------:R-:W-:Y:S01]  /*1760*/  CCTL.IVALL ;  /* 0x00000000ff00798f */ /* 0x000fe20002000000 */
[----:B------:R-:W-:Y:S05]  /*1770*/  BRA `(.L_x_21) ;  /* 0x0000000000047947 */ /* 0x000fea0003800000 */
.L_x_20:
[----:B------:R-:W-:Y:S06]  /*1780*/  BAR.SYNC.DEFER_BLOCKING 0x0 ;  /* 0x0000000000007b1d */ /* 0x000fec0000010000 */
.L_x_21:
[----:B------:R-:W-:Y:S05]  /*1790*/  BRA.U UP1, `(.L_x_22) ;  /* 0x0000001501087547 */ /* 0x000fea000b800000 */
[----:B------:R-:W1:Y:S01]  /*17a0*/  LDCU UR6, c[0x0][0x38c] ;  /* 0x00007180ff0677ac */ /* 0x000e620008000800 */
[----:B------:R-:W-:Y:S01]  /*17b0*/  PLOP3.LUT P1, PT, PT, PT, UP3, 0x80, 0x8 ;  /* 0x000000000008781c */ /* 0x000fe20003f2f038 */
[----:B------:R-:W-:Y:S01]  /*17c0*/  IMAD.MOV.U32 R12, RZ, RZ, 0x1 ;  /* 0x00000001ff0c7424 */ /* 0x000fe200078e00ff */
[----:B------:R-:W-:Y:S01]  /*17d0*/  ISETP.EQ.OR P2, PT, R0, RZ, P3 ;  /* 0x000000ff0000720c */ /* 0x000fe20001f42670 */
[----:B------:R-:W-:Y:S01]  /*17e0*/  UISETP.NE.AND UP1, UPT, UR17, URZ, UPT ;  /* 0x000000ff1100728c */ /* 0x000fe2000bf25270 */
[----:B------:R-:W-:Y:S02]  /*17f0*/  PLOP3.LUT P1, PT, P1, PT, PT, 0x8, 0x80 ;  /* 0x000000000080781c */ /* 0x000fe40000f2e170 */
[----:B------:R-:W-:Y:S01]  /*1800*/  CS2R R10, SRZ ;  /* 0x00000000000a7805 */ /* 0x000fe2000001ff00 */
[----:B------:R-:W-:Y:S01]  /*1810*/  IMAD.MOV.U32 R9, RZ, RZ, RZ ;  /* 0x000000ffff097224 */ /* 0x000fe200078e00ff */
[----:B------:R-:W2:Y:S01]  /*1820*/  LDCU UR44, c[0x0][0x370] ;  /* 0x00006e00ff2c77ac */ /* 0x000ea20008000800 */
[----:B------:R-:W-:Y:S01]  /*1830*/  IMAD.MOV.U32 R8, RZ, RZ, 0x1 ;  /* 0x00000001ff087424 */ /* 0x000fe200078e00ff */
[----:B------:R-:W3:Y:S01]  /*1840*/  LDCU.64 UR40, c[0x0][0x348] ;  /* 0x00006900ff2877ac */ /* 0x000ee20008000a00 */
[----:B------:R-:W-:-:S02]  /*1850*/  USHF.R.U32.HI UR49, URZ, 0x5, UR29 ;  /* 0x00000005ff317899 */ /* 0x000fc4000801161d */
[----:B-1----:R-:W-:Y:S02]  /*1860*/  UIADD3 UR5, UPT, UPT, UR6, 0x3f, URZ ;  /* 0x0000003f06057890 */ /* 0x002fe4000fffe0ff */
[----:B------:R-:W-:Y:S02]  /*1870*/  UIADD3 UR50, UPT, UPT, UR6, 0x7e, URZ ;  /* 0x0000007e06327890 */ /* 0x000fe4000fffe0ff */
[----:B------:R-:W-:Y:S01]  /*1880*/  USHF.R.S32.HI UR4, URZ, 0x1f, UR5 ;  /* 0x0000001fff047899 */ /* 0x000fe20008011405 */
[----:B------:R-:W1:Y:S03]  /*1890*/  LDCU UR43, c[0x0][0x374] ;  /* 0x00006e80ff2b77ac */ /* 0x000e660008000800 */
[----:B------:R-:W-:Y:S02]  /*18a0*/  ULEA.HI UR4, UR4, UR5, URZ, 0x6 ;  /* 0x0000000504047291 */ /* 0x000fe4000f8f30ff */
[----:B------:R-:W-:-:S02]  /*18b0*/  USEL UR31, UR53, 0x2, UP1 ;  /* 0x00000002351f7887 */ /* 0x000fc40008800000 */
[----:B------:R-:W-:Y:S02]  /*18c0*/  USHF.R.S32.HI UR47, URZ, 0x6, UR4 ;  /* 0x00000006ff2f7899 */ /* 0x000fe40008011404 */
[----:B------:R-:W-:Y:S02]  /*18d0*/  UIADD3 UR4, UPT, UPT, UR6, -0x1, URZ ;  /* 0xffffffff06047890 */ /* 0x000fe4000fffe0ff */
[----:B------:R-:W-:Y:S02]  /*18e0*/  UISETP.LT.U32.AND UP0, UPT, UR47, 0x3, UPT ;  /* 0x000000032f00788c */ /* 0x000fe4000bf01070 */
[----:B------:R-:W-:Y:S02]  /*18f0*/  UISETP.GE.U32.AND UP2, UPT, UR4, -0x7f, UPT ;  /* 0xffffff810400788c */ /* 0x000fe4000bf46070 */
[----:B------:R-:W-:Y:S01]  /*1900*/  USEL UR46, UR47, 0x3, UP0 ;  /* 0x000000032f2e7887 */ /* 0x000fe20008000000 */
[----:B------:R-:W-:-:S03]  /*1910*/  UMOV UR23, URZ ;  /* 0x000000ff00177c82 */ /* 0x000fc60008000000 */
[----:B------:R-:W-:Y:S02]  /*1920*/  UIADD3 UR30, UPT, UPT, UR46, -0x1, URZ ;  /* 0xffffffff2e1e7890 */ /* 0x000fe4000fffe0ff */
[----:B------:R-:W-:-:S03]  /*1930*/  UIADD3 UR48, UPT, UPT, UR47, -UR46, URZ ;  /* 0x8000002e2f307290 */ /* 0x000fc6000fffe0ff */
[----:B------:R-:W-:-:S04]  /*1940*/  @UP2 UIADD3 UR30, UPT, UPT, UR46, URZ, URZ ;  /* 0x000000ff2e1e2290 */ /* 0x000fc8000fffe0ff */
[----:B-123--:R-:W-:-:S12]  /*1950*/  UIADD3 UR30, UPT, UPT, UR30, 0x1, URZ ;  /* 0x000000011e1e7890 */ /* 0x00efd8000fffe0ff */
.L_x_42:
[----:B------:R-:W-:Y:S01]  /*1960*/  UISETP.NE.AND UP0, UPT, UR52, URZ, UPT ;  /* 0x000000ff3400728c */ /* 0x000fe2000bf05270 */
[----:B------:R-:W1:Y:S08]  /*1970*/  S2UR UR52, SR_CgaCtaId ;  /* 0x00000000003479c3 */ /* 0x000e700000008800 */
[----:B------:R-:W-:Y:S05]  /*1980*/  BRA.U UP0, `(.L_x_23) ;  /* 0x0000000100347547 */ /* 0x000fea000b800000 */
[----:B------:R-:W2:Y:S01]  /*1990*/  S2R R0, SR_CgaCtaId ;  /* 0x0000000000007919 */ /* 0x000ea20000008800 */
[----:B------:R-:W-:-:S04]  /*19a0*/  MOV R2, 0x400 ;  /* 0x0000040000027802 */ /* 0x000fc80000000f00 */
[----:B--2---:R-:W-:Y:S02]  /*19b0*/  LEA R0, R0, R2, 0x18 ;  /* 0x0000000200007211 */ /* 0x004fe400078ec0ff */
[----:B------:R-:W-:-:S03]  /*19c0*/  SHF.L.U32 R2, R8, 0x1f, RZ ;  /* 0x0000001f08027819 */ /* 0x000fc600000006ff */
[----:B------:R-:W-:-:S04]  /*19d0*/  IMAD R0, R9, 0x8, R0 ;  /* 0x0000000809007824 */ /* 0x000fc800078e0200 */
[----:B------:R-:W2:Y:S02]  /*19e0*/  SYNCS.PHASECHK.TRANS64.TRYWAIT P0, [R0+URZ+0xf0], R2 ;  /* 0x0000f002000075a7 */ /* 0x000ea400080011ff */
[----:B--2---:R-:W-:Y:S05]  /*19f0*/  @!P0 BRA `(.L_x_24) ;  /* 0x0000009c00a48947 */ /* 0x004fea0003800000 */
.L_x_173:
[----:B------:R-:W-:Y:S01]  /*1a00*/  VIADD R9, R9, 0x1 ;  /* 0x0000000109097836 */ /* 0x000fe20000000000 */
[----:B------:R2:W-:Y:S04]  /*1a10*/  SYNCS.ARRIVE.TRANS64.A1T0 RZ, [R0+URZ+0xe0], RZ ;  /* 0x0000e0ff00ff79a7 */ /* 0x0005e800081000ff */
[----:B------:R-:W-:-:S04]  /*1a20*/  ISETP.NE.AND P0, PT, R9, 0x2, PT ;  /* 0x000000020900780c */ /* 0x000fc80003f05270 */
[----:B------:R-:W-:Y:S02]  /*1a30*/  SEL R9, R9, RZ, P0 ;  /* 0x000000ff09097207 */ /* 0x000fe40000000000 */
[----:B--2---:R-:W-:-:S04]  /*1a40*/  SEL R0, RZ, 0x1, P0 ;  /* 0x00000001ff007807 */ /* 0x004fc80000000000 */
[----:B------:R-:W-:-:S07]  /*1a50*/  LOP3.LUT R8, R8, R0, RZ, 0x3c, !PT ;  /* 0x0000000008087212 */ /* 0x000fce00078e3cff */
.L_x_23:
[----:B------:R-:W-:Y:S01]  /*1a60*/  UMOV UR21, 0x400 ;  /* 0x0000040000157882 */ /* 0x000fe20000000000 */
[----:B------:R-:W-:Y:S01]  /*1a70*/  SHF.L.U32 R0, R12, 0x1f, RZ ;  /* 0x0000001f0c007819 */ /* 0x000fe200000006ff */
[----:B-1----:R-:W-:Y:S02]  /*1a80*/  ULEA UR21, UR52, UR21, 0x18 ;  /* 0x0000001534157291 */ /* 0x002fe4000f8ec0ff */
[----:B------:R-:W-:Y:S02]  /*1a90*/  UISETP.GE.U32.AND UP0, UPT, UR50, 0x7f, UPT ;  /* 0x0000007f3200788c */ /* 0x000fe4000bf06070 */
[----:B------:R-:W-:Y:S02]  /*1aa0*/  ULEA UR4, UR23, UR21, 0x3 ;  /* 0x0000001517047291 */ /* 0x000fe4000f8e18ff */
[----:B------:R-:W-:Y:S02]  /*1ab0*/  USHF.L.U32 UR19, UR20, 0x7, URZ ;  /* 0x0000000714137899 */ /* 0x000fe400080006ff */
[----:B------:R-:W-:Y:S01]  /*1ac0*/  ULEA UR35, UR16, UR49, 0x7 ;  /* 0x0000003110237291 */ /* 0x000fe2000f8e38ff */
[----:B------:R-:W-:-:S04]  /*1ad0*/  UMOV UR13, URZ ;  /* 0x000000ff000d7c82 */ /* 0x000fc80008000000 */
[----:B------:R1:W2:Y:S01]  /*1ae0*/  SYNCS.PHASECHK.TRANS64.TRYWAIT P0, [UR4+0x18], R0 ;  /* 0x00001800ff0075a7 */ /* 0x0002a20008001104 */
[----:B------:R-:W-:Y:S06]  /*1af0*/  BRA.U !UP0, `(.L_x_25) ;  /* 0x0000000108f47547 */ /* 0x000fec000b800000 */
[----:B------:R-:W-:Y:S01]  /*1b00*/  UMOV UR22, URZ ;  /* 0x000000ff00167c82 */ /* 0x000fe20008000000 */
[----:B------:R-:W-:-:S05]  /*1b10*/  UMOV UR4, UR23 ;  /* 0x0000001700047c82 */ /* 0x000fca0008000000 */
.L_x_31:
[----:B------:R-:W-:Y:S01]  /*1b20*/  ULEA UR33, UR4, UR21, 0x3 ;  /* 0x0000001504217291 */ /* 0x000fe2000f8e18ff */
[----:B--2---:R-:W-:Y:S01]  /*1b30*/  @!P3 MOV R2, 0x10000 ;  /* 0x000100000002b802 */ /* 0x004fe20000000f00 */
[----:B--2-4-:R-:W-:Y:S10]  /*1b40*/  @P0 BRA `(.L_x_26) ;  /* 0x00000000000c0947 */ /* 0x014ff40003800000 */
[----:B------:R-:W-:-:S04]  /*1b50*/  SHF.L.U32 R3, R12, 0x1f, RZ ;  /* 0x0000001f0c037819 */ /* 0x000fc800000006ff */
[----:B------:R-:W2:Y:S02]  /*1b60*/  SYNCS.PHASECHK.TRANS64.TRYWAIT P0, [UR33+0x18], R3 ;  /* 0x00001803ff0075a7 */ /* 0x000ea40008001121 */
[----:B--2---:R-:W-:Y:S05]  /*1b70*/  @!P0 BRA `(.L_x_27) ;  /* 0x0000009c00588947 */ /* 0x004fea0003800000 */
.L_x_26:
[----:B------:R2:W-:Y:S01]  /*1b80*/  @!P3 SYNCS.ARRIVE.TRANS64 RZ, [UR33], R2 ;  /* 0x00000002ffffb9a7 */ /* 0x0005e20008000021 */
[----:B------:R-:W-:-:S04]  /*1b90*/  ULOP3.LUT UR5, UR31, 0x2, URZ, 0xfc, !UPT ;  /* 0x000000021f057892 */ /* 0x000fc8000f8efcff */
[----:B------:R-:W-:-:S09]  /*1ba0*/  UISETP.NE.AND UP0, UPT, UR5, 0x2, UPT ;  /* 0x000000020500788c */ /* 0x000fd2000bf05270 */
[----:B------:R-:W-:Y:S05]  /*1bb0*/  BRA.U UP0, `(.L_x_28) ;  /* 0x0000000100047547 */ /* 0x000fea000b800000 */
[----:B------:R-:W-:Y:S05]  /*1bc0*/  BPT.TRAP 0x1 ;  /* 0x000000040000795c */ /* 0x000fea0000300000 */
.L_x_28:
[----:B------:R-:W-:Y:S04]  /*1bd0*/  BSSY.RECONVERGENT B0, `(.L_x_29) ;  /* 0x0000003000007945 */ /* 0x000fe80003800200 */
[----:B------:R-:W-:Y:S05]  /*1be0*/  @P2 BRA `(.L_x_30) ;  /* 0x0000000000042947 */ /* 0x000fea0003800000 */
[----:B------:R-:W-:Y:S05]  /*1bf0*/  BPT.TRAP 0x1 ;  /* 0x000000040000795c */ /* 0x000fea0000300000 */
.L_x_30:
[----:B------:R-:W-:Y:S05]  /*1c00*/  BSYNC.RECONVERGENT B0 ;  /* 0x0000000000007941 */ /* 0x000fea0003800200 */
.L_x_29:
[----:B------:R-:W-:Y:S02]  /*1c10*/  UIADD3 UR5, UPT, UPT, UR4, 0x1, URZ ;  /* 0x0000000104057890 */ /* 0x000fe4000fffe0ff */
[----:B------:R-:W-:Y:S02]  /*1c20*/  USHF.L.U32 UR4, UR4, 0xf, URZ ;  /* 0x0000000f04047899 */ /* 0x000fe400080006ff */
[----:B------:R-:W-:Y:S02]  /*1c30*/  UISETP.NE.AND UP0, UPT, UR5, 0x3, UPT ;  /* 0x000000030500788c */ /* 0x000fe4000bf05270 */
[----:B------:R-:W-:Y:S02]  /*1c40*/  ULEA UR24, UR29, UR4, 0x2 ;  /* 0x000000041d187291 */ /* 0x000fe4000f8e10ff */
[----:B------:R-:W-:Y:S02]  /*1c50*/  USEL UR6, URZ, 0x1, UP0 ;  /* 0x00000001ff067887 */ /* 0x000fe40008000000 */
[----:B------:R-:W-:-:S02]  /*1c60*/  USEL UR23, UR5, URZ, UP0 ;  /* 0x000000ff05177287 */ /* 0x000fc40008000000 */
[----:B------:R-:W-:Y:S02]  /*1c70*/  UIADD3 UR24, UPT, UPT, UR21, UR24, URZ ;  /* 0x0000001815187290 */ /* 0x000fe4000fffe0ff */
[----:B------:R-:W-:Y:S01]  /*1c80*/  LOP3.LUT R12, R12, UR6, RZ, 0x3c, !PT ;  /* 0x000000060c0c7c12 */ /* 0x000fe2000f8e3cff */
[----:B------:R-:W-:Y:S02]  /*1c90*/  UIADD3 UR6, UP1, UPT, UR40, 0x80, URZ ;  /* 0x0000008028067890 */ /* 0x000fe4000ff3e0ff */
[----:B------:R-:W-:Y:S01]  /*1ca0*/  ULEA UR5, UR23, UR21, 0x3 ;  /* 0x0000001517057291 */ /* 0x000fe2000f8e18ff */
[----:B-1----:R-:W-:Y:S01]  /*1cb0*/  SHF.L.U32 R0, R12, 0x1f, RZ ;  /* 0x0000001f0c007819 */ /* 0x002fe200000006ff */
[----:B------:R-:W-:Y:S02]  /*1cc0*/  USHF.L.U32 UR34, UR22, 0x6, URZ ;  /* 0x0000000616227899 */ /* 0x000fe400080006ff */
[----:B------:R-:W-:Y:S02]  /*1cd0*/  UIADD3 UR14, UP0, UPT, UR40, 0x180, URZ ;  /* 0x00000180280e7890 */ /* 0x000fe4000ff1e0ff */
[----:B------:R-:W-:-:S02]  /*1ce0*/  UIADD3 UR4, UPT, UPT, UR21, UR4, URZ ;  /* 0x0000000415047290 */ /* 0x000fc4000fffe0ff */
[----:B------:R-:W-:Y:S01]  /*1cf0*/  UIADD3.X UR7, UPT, UPT, URZ, UR41, URZ, UP1, !UPT ;  /* 0x00000029ff077290 */ /* 0x000fe20008ffe4ff */
[----:B------:R3:W4:Y:S01]  /*1d00*/  SYNCS.PHASECHK.TRANS64.TRYWAIT P0, [UR5+0x18], R0 ;  /* 0x00001800ff0075a7 */ /* 0x0007220008001105 */
[----:B------:R-:W-:Y:S02]  /*1d10*/  UIADD3 UR32, UPT, UPT, UR24, 0x8400, URZ ;  /* 0x0000840018207890 */ /* 0x000fe4000fffe0ff */
[----:B------:R-:W-:Y:S02]  /*1d20*/  UIADD3 UR26, UPT, UPT, UR34, 0x20, URZ ;  /* 0x00000020221a7890 */ /* 0x000fe4000fffe0ff */
[----:B------:R-:W-:Y:S02]  /*1d30*/  UIADD3 UR24, UPT, UPT, UR24, 0xc400, URZ ;  /* 0x0000c40018187890 */ /* 0x000fe4000fffe0ff */
[----:B------:R-:W-:Y:S02]  /*1d40*/  UIADD3.X UR15, UPT, UPT, URZ, UR41, URZ, UP0, !UPT ;  /* 0x00000029ff0f7290 */ /* 0x000fe400087fe4ff */
[----:B------:R-:W-:-:S02]  /*1d50*/  UIADD3 UR16, UPT, UPT, UR4, 0x20400, URZ ;  /* 0x0002040004107890 */ /* 0x000fc4000fffe0ff */
[----:B------:R-:W-:Y:S01]  /*1d60*/  UIADD3 UR8, UPT, UPT, UR4, 0x24400, URZ ;  /* 0x0002440004087890 */ /* 0x000fe2000fffe0ff */
[----:B------:R-:W-:Y:S01]  /*1d70*/  UMOV UR5, 0xff0000 ;  /* 0x00ff000000057882 */ /* 0x000fe20000000000 */
[----:B------:R-:W-:Y:S01]  /*1d80*/  UMOV UR38, 0x0 ;  /* 0x0000000000267882 */ /* 0x000fe20000000000 */
[----:B------:R-:W-:Y:S01]  /*1d90*/  UMOV UR39, 0x10000000 ;  /* 0x1000000000277882 */ /* 0x000fe20000000000 */
[----:B------:R-:W-:Y:S01]  /*1da0*/  UMOV UR25, UR33 ;  /* 0x0000002100197c82 */ /* 0x000fe20008000000 */
[----:B------:R-:W-:Y:S01]  /*1db0*/  UMOV UR27, UR35 ;  /* 0x00000023001b7c82 */ /* 0x000fe20008000000 */
[----:B------:R-:W-:Y:S01]  /*1dc0*/  UMOV UR28, UR36 ;  /* 0x00000024001c7c82 */ /* 0x000fe20008000000 */
[----:B------:R-:W-:Y:S01]  /*1dd0*/  UMOV UR17, UR33 ;  /* 0x0000002100117c82 */ /* 0x000fe20008000000 */
[----:B------:R-:W-:Y:S01]  /*1de0*/  UMOV UR20, UR36 ;  /* 0x0000002400147c82 */ /* 0x000fe20008000000 */
[----:B------:R-:W-:Y:S01]  /*1df0*/  UMOV UR18, UR34 ;  /* 0x0000002200127c82 */ /* 0x000fe20008000000 */
[----:B------:R3:W-:Y:S01]  /*1e00*/  UTMALDG.3D.MULTICAST [UR32], [UR6], UR5, desc[UR38] ;  /* 0x00002620060073b4 */ /* 0x0007e20008011805 */
[----:B------:R-:W-:Y:S01]  /*1e10*/  UMOV UR11, UR19 ;  /* 0x00000013000b7c82 */ /* 0x000fe20008000000 */
[----:B------:R-:W-:Y:S01]  /*1e20*/  UMOV UR12, UR36 ;  /* 0x00000024000c7c82 */ /* 0x000fe20008000000 */
[----:B------:R-:W-:Y:S01]  /*1e30*/  UMOV UR9, UR33 ;  /* 0x0000002100097c82 */ /* 0x000fe20008000000 */
[----:B------:R-:W-:Y:S01]  /*1e40*/  UMOV UR10, UR26 ;  /* 0x0000001a000a7c82 */ /* 0x000fe20008000000 */
[----:B------:R-:W-:Y:S01]  /*1e50*/  UIADD3 UR22, UPT, UPT, UR22, 0x1, URZ ;  /* 0x0000000116167890 */ /* 0x000fe2000fffe0ff */
[----:B------:R-:W-:Y:S01]  /*1e60*/  UMOV UR13, UR30 ;  /* 0x0000001e000d7c82 */ /* 0x000fe20008000000 */
[----:B------:R3:W-:Y:S02]  /*1e70*/  UTMALDG.3D.MULTICAST [UR24], [UR6], UR5, desc[UR38] ;  /* 0x00002618060073b4 */ /* 0x0007e40008011805 */
[----:B------:R-:W-:Y:S01]  /*1e80*/  UISETP.NE.AND UP0, UPT, UR22, UR30, UPT ;  /* 0x0000001e1600728c */ /* 0x000fe2000bf05270 */
[----:B------:R-:W-:Y:S01]  /*1e90*/  UMOV UR4, UR23 ;  /* 0x0000001700047c82 */ /* 0x000fe20008000000 */
[----:B------:R3:W-:Y:S01]  /*1ea0*/  UTMALDG.3D [UR16], [UR14], desc[UR38] ;  /* 0x000026100e0075b4 */ /* 0x0007e20008011000 */
[----:B------:R3:W-:Y:S06]  /*1eb0*/  UTMALDG.3D [UR8], [UR14], desc[UR38] ;  /* 0x000026080e0075b4 */ /* 0x0007ec0008011000 */
[----:B---3--:R-:W-:Y:S05]  /*1ec0*/  BRA.U UP0, `(.L_x_31) ;  /* 0xfffffffd00147547 */ /* 0x008fea000b83ffff */
.L_x_25:
[----:B------:R-:W-:Y:S01]  /*1ed0*/  ULEA UR4, UR23, UR21, 0x3 ;  /* 0x0000001517047291 */ /* 0x000fe2000f8e18ff */
[----:B-1----:R-:W-:Y:S01]  /*1ee0*/  SHF.L.U32 R0, R12, 0x1f, RZ ;  /* 0x0000001f0c007819 */ /* 0x002fe200000006ff */
[----:B------:R-:W-:Y:S01]  /*1ef0*/  @!P1 SYNCS.ARRIVE.TRANS64.A1T0 RZ, [UR21+0x78], RZ ;  /* 0x000078ffffff99a7 */ /* 0x000fe20008100015 */
[----:B------:R-:W-:-:S06]  /*1f00*/  UISETP.GT.AND UP0, UPT, UR47, UR46, UPT ;  /* 0x0000002e2f00728c */ /* 0x000fcc000bf04270 */
[----:B--2-4-:R1:W2:Y:S03]  /*1f10*/  SYNCS.PHASECHK.TRANS64.TRYWAIT P0, [UR4+0x18], R0 ;  /* 0x00001800ff0075a7 */ /* 0x0142a60008001104 */
[----:B------:R-:W-:Y:S05]  /*1f20*/  BRA.U !UP0, `(.L_x_32) ;  /* 0x0000000108f07547 */ /* 0x000fea000b800000 */
[----:B------:R-:W-:Y:S01]  /*1f30*/  UIADD3 UR14, UPT, UPT, UR48, UR13, URZ ;  /* 0x0000000d300e7290 */ /* 0x000fe2000fffe0ff */
[----:B------:R-:W-:-:S11]  /*1f40*/  UMOV UR4, UR23 ;  /* 0x0000001700047c82 */ /* 0x000fd60008000000 */
.L_x_38:
[----:B------:R-:W-:Y:S01]  /*1f50*/  ULEA UR33, UR4, UR21, 0x3 ;  /* 0x0000001504217291 */ /* 0x000fe2000f8e18ff */
[----:B--2---:R-:W-:Y:S01]  /*1f60*/  @!P3 MOV R2, 0x10000 ;  /* 0x000100000002b802 */ /* 0x004fe20000000f00 */
[----:B--2-4-:R-:W-:Y:S10]  /*1f70*/  @P0 BRA `(.L_x_33) ;  /* 0x00000000000c0947 */ /* 0x014ff40003800000 */
[----:B------:R-:W-:-:S04]  /*1f80*/  SHF.L.U32 R3, R12, 0x1f, RZ ;  /* 0x0000001f0c037819 */ /* 0x000fc800000006ff */
[----:B------:R-:W2:Y:S02]  /*1f90*/  SYNCS.PHASECHK.TRANS64.TRYWAIT P0, [UR33+0x18], R3 ;  /* 0x00001803ff0075a7 */ /* 0x000ea40008001121 */
[----:B--2---:R-:W-:Y:S05]  /*1fa0*/  @!P0 BRA `(.L_x_34) ;  /* 0x0000009800648947 */ /* 0x004fea0003800000 */
.L_x_33:
[----:B------:R2:W-:Y:S01]  /*1fb0*/  @!P3 SYNCS.ARRIVE.TRANS64 RZ, [UR33], R2 ;  /* 0x00000002ffffb9a7 */ /* 0x0005e20008000021 */
[----:B------:R-:W-:-:S04]  /*1fc0*/  ULOP3.LUT UR5, UR31, 0x2, URZ, 0xfc, !UPT ;  /* 0x000000021f057892 */ /* 0x000fc8000f8efcff */
[----:B------:R-:W-:-:S09]  /*1fd0*/  UISETP.NE.AND UP0, UPT, UR5, 0x2, UPT ;  /* 0x000000020500788c */ /* 0x000fd2000bf05270 */
[----:B------:R-:W-:Y:S05]  /*1fe0*/  BRA.U UP0, `(.L_x_35) ;  /* 0x0000000100047547 */ /* 0x000fea000b800000 */
[----:B------:R-:W-:Y:S05]  /*1ff0*/  BPT.TRAP 0x1 ;  /* 0x000000040000795c */ /* 0x000fea0000300000 */
.L_x_35:
[----:B------:R-:W-:Y:S04]  /*2000*/  BSSY.RECONVERGENT B0, `(.L_x_36) ;  /* 0x0000003000007945 */ /* 0x000fe80003800200 */
[----:B------:R-:W-:Y:S05]  /*2010*/  @P2 BRA `(.L_x_37) ;  /* 0x0000000000042947 */ /* 0x000fea0003800000 */
[----:B------:R-:W-:Y:S05]  /*2020*/  BPT.TRAP 0x1 ;  /* 0x000000040000795c */ /* 0x000fea0000300000 */
.L_x_37:
[----:B------:R-:W-:Y:S05]  /*2030*/  BSYNC.RECONVERGENT B0 ;  /* 0x0000000000007941 */ /* 0x000fea0003800200 */
.L_x_36:
[----:B------:R-:W-:Y:S02]  /*2040*/  UIADD3 UR5, UPT, UPT, UR4, 0x1, URZ ;  /* 0x0000000104057890 */ /* 0x000fe4000fffe0ff */
[----:B------:R-:W-:Y:S02]  /*2050*/  USHF.L.U32 UR7, UR4, 0xf, URZ ;  /* 0x0000000f04077899 */ /* 0x000fe400080006ff */
[----:B------:R-:W-:Y:S02]  /*2060*/  UISETP.NE.AND UP0, UPT, UR5, 0x3, UPT ;  /* 0x000000030500788c */ /* 0x000fe4000bf05270 */
[----:B------:R-:W-:Y:S02]  /*2070*/  ULEA UR24, UR29, UR7, 0x2 ;  /* 0x000000071d187291 */ /* 0x000fe4000f8e10ff */
[----:B------:R-:W-:Y:S02]  /*2080*/  USEL UR6, URZ, 0x1, UP0 ;  /* 0x00000001ff067887 */ /* 0x000fe40008000000 */
[----:B------:R-:W-:-:S02]  /*2090*/  USEL UR23, UR5, URZ, UP0 ;  /* 0x000000ff05177287 */ /* 0x000fc40008000000 */
[----:B------:R-:W-:Y:S02]  /*20a0*/  UIADD3 UR4, UP1, UPT, UR40, 0x80, URZ ;  /* 0x0000008028047890 */ /* 0x000fe4000ff3e0ff */
[----:B------:R-:W-:Y:S01]  /*20b0*/  ULEA UR5, UR23, UR21, 0x3 ;  /* 0x0000001517057291 */ /* 0x000fe2000f8e18ff */
[----:B------:R-:W-:Y:S01]  /*20c0*/  LOP3.LUT R12, R12, UR6, RZ, 0x3c, !PT ;  /* 0x000000060c0c7c12 */ /* 0x000fe2000f8e3cff */
[----:B------:R-:W-:Y:S02]  /*20d0*/  UIADD3 UR24, UPT, UPT, UR21, UR24, URZ ;  /* 0x0000001815187290 */ /* 0x000fe4000fffe0ff */
[----:B------:R-:W-:Y:S01]  /*20e0*/  USHF.L.U32 UR34, UR13, 0x6, URZ ;  /* 0x000000060d227899 */ /* 0x000fe200080006ff */
[----:B-1----:R-:W-:Y:S01]  /*20f0*/  SHF.L.U32 R0, R12, 0x1f, RZ ;  /* 0x0000001f0c007819 */ /* 0x002fe200000006ff */
[----:B------:R-:W-:Y:S02]  /*2100*/  UIADD3 UR6, UP0, UPT, UR40, 0x180, URZ ;  /* 0x0000018028067890 */ /* 0x000fe4000ff1e0ff */
[----:B------:R-:W-:Y:S01]  /*2110*/  UIADD3 UR8, UPT, UPT, UR21, UR7, URZ ;  /* 0x0000000715087290 */ /* 0x000fe2000fffe0ff */
[----:B------:R3:W4:Y:S01]  /*2120*/  SYNCS.PHASECHK.TRANS64.TRYWAIT P0, [UR5+0x18], R0 ;  /* 0x00001800ff0075a7 */ /* 0x0007220008001105 */
[----:B------:R-:W-:-:S02]  /*2130*/  UIADD3.X UR5, UPT, UPT, URZ, UR41, URZ, UP1, !UPT ;  /* 0x00000029ff057290 */ /* 0x000fc40008ffe4ff */
[----:B------:R-:W-:Y:S02]  /*2140*/  UIADD3 UR32, UPT, UPT, UR24, 0x8400, URZ ;  /* 0x0000840018207890 */ /* 0x000fe4000fffe0ff */
[----:B------:R-:W-:Y:S02]  /*2150*/  UIADD3 UR26, UPT, UPT, UR34, 0x20, URZ ;  /* 0x00000020221a7890 */ /* 0x000fe4000fffe0ff */
[----:B------:R-:W-:Y:S02]  /*2160*/  UIADD3 UR24, UPT, UPT, UR24, 0xc400, URZ ;  /* 0x0000c40018187890 */ /* 0x000fe4000fffe0ff */
[----:B------:R-:W-:Y:S02]  /*2170*/  UIADD3.X UR7, UPT, UPT, URZ, UR41, URZ, UP0, !UPT ;  /* 0x00000029ff077290 */ /* 0x000fe400087fe4ff */
[----:B------:R-:W-:Y:S02]  /*2180*/  UIADD3 UR16, UPT, UPT, UR8, 0x20400, URZ ;  /* 0x0002040008107890 */ /* 0x000fe4000fffe0ff */
[----:B------:R-:W-:Y:S01]  /*2190*/  UIADD3 UR8, UPT, UPT, UR8, 0x24400, URZ ;  /* 0x0002440008087890 */ /* 0x000fe2000fffe0ff */
[----:B------:R-:W-:Y:S01]  /*21a0*/  UMOV UR10, 0xff0000 ;  /* 0x00ff0000000a7882 */ /* 0x000fe20000000000 */
[----:B------:R-:W-:Y:S01]  /*21b0*/  UMOV UR38, 0x0 ;  /* 0x0000000000267882 */ /* 0x000fe20000000000 */
[----:B------:R-:W-:Y:S01]  /*21c0*/  UMOV UR39, 0x10000000 ;  /* 0x1000000000277882 */ /* 0x000fe20000000000 */
[----:B------:R-:W-:Y:S01]  /*21d0*/  UMOV UR25, UR33 ;  /* 0x0000002100197c82 */ /* 0x000fe20008000000 */
[----:B------:R-:W-:Y:S01]  /*21e0*/  UMOV UR27, UR35 ;  /* 0x00000023001b7c82 */ /* 0x000fe20008000000 */
[----:B------:R-:W-:Y:S01]  /*21f0*/  UMOV UR28, UR36 ;  /* 0x00000024001c7c82 */ /* 0x000fe20008000000 */
[----:B------:R-:W-:Y:S01]  /*2200*/  UTMALDG.3D.MULTICAST [UR32], [UR4], UR10, desc[UR38] ;  /* 0x00002620040073b4 */ /* 0x000fe2000801180a */
[----:B------:R-:W-:Y:S01]  /*2210*/  UMOV UR17, UR33 ;  /* 0x0000002100117c82 */ /* 0x000fe20008000000 */
[----:B------:R-:W-:Y:S01]  /*2220*/  UMOV UR20, UR36 ;  /* 0x0000002400147c82 */ /* 0x000fe20008000000 */
[----:B------:R-:W-:Y:S01]  /*2230*/  UMOV UR18, UR34 ;  /* 0x0000002200127c82 */ /* 0x000fe20008000000 */
[----:B------:R-:W-:Y:S01]  /*2240*/  UMOV UR11, UR19 ;  /* 0x00000013000b7c82 */ /* 0x000fe20008000000 */
[----:B------:R-:W-:Y:S01]  /*2250*/  UMOV UR12, UR36 ;  /* 0x00000024000c7c82 */ /* 0x000fe20008000000 */
[----:B------:R-:W-:Y:S01]  /*2260*/  UMOV UR9, UR33 ;  /* 0x0000002100097c82 */ /* 0x000fe20008000000 */
[----:B------:R-:W-:Y:S01]  /*2270*/  UIADD3 UR13, UPT, UPT, UR13, 0x1, URZ ;  /* 0x000000010d0d7890 */ /* 0x000fe2000fffe0ff */
[----:B------:R1:W-:Y:S03]  /*2280*/  UTMALDG.3D.MULTICAST [UR24], [UR4], UR10, desc[UR38] ;  /* 0x00002618040073b4 */ /* 0x0003e6000801180a */
[----:B------:R-:W-:Y:S01]  /*2290*/  UISETP.NE.AND UP0, UPT, UR13, UR14, UPT ;  /* 0x0000000e0d00728c */ /* 0x000fe2000bf05270 */
[----:B------:R3:W-:Y:S01]  /*22a0*/  UTMALDG.3D [UR16], [UR6], desc[UR38] ;  /* 0x00002610060075b4 */ /* 0x0007e20008011000 */
[----:B-1----:R-:W-:Y:S01]  /*22b0*/  UMOV UR10, UR26 ;  /* 0x0000001a000a7c82 */ /* 0x002fe20008000000 */
[----:B------:R-:W-:Y:S01]  /*22c0*/  UMOV UR4, UR23 ;  /* 0x0000001700047c82 */ /* 0x000fe20008000000 */
[----:B------:R3:W-:Y:S05]  /*22d0*/  UTMALDG.3D [UR8], [UR6], desc[UR38] ;  /* 0x00002608060075b4 */ /* 0x0007ea0008011000 */
[----:B---3--:R-:W-:Y:S05]  /*22e0*/  BRA.U UP0, `(.L_x_38) ;  /* 0xfffffffd00187547 */ /* 0x008fea000b83ffff */
.L_x_32:
[C---:B------:R-:W-:Y:S01]  /*22f0*/  LEA R3, R11.reuse, UR21, 0x3 ;  /* 0x000000150b037c11 */ /* 0x040fe2000f8e18ff */
[----:B------:R-:W-:Y:S01]  /*2300*/  NOP ;  /* 0x0000000000007918 */ /* 0x000fe20000000000 */
[----:B-1----:R-:W-:Y:S02]  /*2310*/  SHF.L.U32 R0, R10, 0x1f, RZ ;  /* 0x0000001f0a007819 */ /* 0x002fe400000006ff */
[----:B------:R-:W-:Y:S02]  /*2320*/  LEA R4, R11, UR21, 0x4 ;  /* 0x000000150b047c11 */ /* 0x000fe4000f8e20ff */
[----:B--2-4-:R-:W1:Y:S02]  /*2330*/  SYNCS.PHASECHK.TRANS64.TRYWAIT P0, [R3+URZ+0x80], R0 ;  /* 0x00008000030075a7 */ /* 0x014e6400080011ff */
[----:B-1----:R-:W-:Y:S05]  /*2340*/  @!P0 BRA `(.L_x_39) ;  /* 0x0000009400948947 */ /* 0x002fea0003800000 */
.L_x_176:
[----:B------:R-:W2:Y:S01]  /*2350*/  LDS.128 R4, [R4+0x110] ;  /* 0x0001100004047984 */ /* 0x000ea20000000c00 */
[----:B------:R-:W-:Y:S01]  /*2360*/  UISETP.GE.AND UP0, UPT, UR45, 0x1, UPT ;  /* 0x000000012d00788c */ /* 0x000fe2000bf06270 */
[----:B------:R-:W-:Y:S01]  /*2370*/  @!PT LDS RZ, [RZ] ;  /* 0x00000000fffff984 */ /* 0x000fe20000000800 */
[----:B------:R-:W-:Y:S01]  /*2380*/  @!PT LDS RZ, [RZ] ;  /* 0x00000000fffff984 */ /* 0x000fe20000000800 */
[----:B------:R-:W-:Y:S01]  /*2390*/  @!PT LDS RZ, [RZ] ;  /* 0x00000000fffff984 */ /* 0x000fe20000000800 */
[----:B------:R-:W-:Y:S01]  /*23a0*/  @!PT LDS RZ, [RZ] ;  /* 0x00000000fffff984 */ /* 0x000fe20000000800 */
[----:B------:R3:W-:Y:S06]  /*23b0*/  MEMBAR.ALL.CTA ;  /* 0x0000000000007992 */ /* 0x0007ec0000008000 */
[----:B---3--:R-:W3:Y:S01]  /*23c0*/  FENCE.VIEW.ASYNC.S ;  /* 0x00000000000073c6 */ /* 0x008ee20000000000 */
[----:B--2---:R-:W-:-:S13]  /*23d0*/  LOP3.LUT P0, RZ, R6, 0x1, RZ, 0xc0, !PT ;  /* 0x0000000106ff7812 */ /* 0x004fda000780c0ff */
[----:B---3--:R-:W-:Y:S01]  /*23e0*/  VOTEU.ANY UP1, P0 ;  /* 0x0000000000ff7886 */ /* 0x008fe20000020100 */
[----:B------:R-:W-:-:S13]  /*23f0*/  PLOP3.LUT P0, PT, PT, PT, UP1, 0x80, 0x8 ;  /* 0x000000000008781c */ /* 0x000fda0003f0f018 */
[----:B-1----:R-:W-:Y:S02]  /*2400*/  @P0 LOP3.LUT R0, R5, 0xffff, RZ, 0xc0, !PT ;  /* 0x0000ffff05000812 */ /* 0x002fe400078ec0ff */
[----:B------:R-:W-:Y:S02]  /*2410*/  @P0 MOV R2, R4 ;  /* 0x0000000400020202 */ /* 0x000fe40000000f00 */
[----:B------:R-:W-:Y:S01]  /*2420*/  @P0 R2UR UR5, R0 ;  /* 0x00000000000502ca */ /* 0x000fe200000e0000 */
[----:B------:R-:W-:Y:S01]  /*2430*/  VIADD R0, R3, 0x90 ;  /* 0x0000009003007836 */ /* 0x000fe20000000000 */
[----:B------:R-:W-:Y:S02]  /*2440*/  @P0 SHF.R.U32.HI R4, RZ, 0x10, R5 ;  /* 0x00000010ff040819 */ /* 0x000fe40000011605 */
[----:B------:R-:W-:Y:S02]  /*2450*/  @P0 R2UR UR6, R2 ;  /* 0x00000000020602ca */ /* 0x000fe400000e0000 */
[----:B------:R-:W-:-:S02]  /*2460*/  PRMT R0, RZ, 0x654, R0 ;  /* 0x00000654ff007816 */ /* 0x000fc40000000000 */
[----:B------:R-:W-:Y:S02]  /*2470*/  @P0 R2UR UR4, R4 ;  /* 0x00000000040402ca */ /* 0x000fe400000e0000 */
[----:B------:R1:W-:Y:S03]  /*2480*/  SYNCS.ARRIVE.TRANS64.RED.A1T0 RZ, [R0+URZ], RZ ;  /* 0x000000ff00ff79a7 */ /* 0x0003e600081004ff */
[----:B------:R-:W-:-:S04]  /*2490*/  @UP1 UMOV UR37, UR5 ;  /* 0x0000000500251c82 */ /* 0x000fc80008000000 */
[----:B------:R-:W-:-:S04]  /*24a0*/  @UP1 UMOV UR42, UR6 ;  /* 0x00000006002a1c82 */ /* 0x000fc80008000000 */
[----:B------:R-:W-:Y:S01]  /*24b0*/  @UP1 UMOV UR36, UR4 ;  /* 0x0000000400241c82 */ /* 0x000fe20008000000 */
[----:B------:R-:W-:Y:S05]  /*24c0*/  BRA.U !UP0, `(.L_x_40) ;  /* 0x0000000108d47547 */ /* 0x000fea000b800000 */
[----:B------:R-:W2:Y:S01]  /*24d0*/  LDCU.128 UR12, c[0x0][0xb10] ;  /* 0x00016200ff0c77ac */ /* 0x000ea20008000c00 */
[----:B------:R-:W3:Y:S01]  /*24e0*/  LDCU UR22, c[0x0][0xb20] ;  /* 0x00016400ff1677ac */ /* 0x000ee20008000800 */
[----:B------:R-:W4:Y:S01]  /*24f0*/  LDCU UR20, c[0x0][0xb0c] ;  /* 0x00016180ff1477ac */ /* 0x000f220008000800 */
[----:B------:R-:W1:Y:S01]  /*2500*/  LDCU.64 UR8, c[0x0][0xb28] ;  /* 0x00016500ff0877ac */ /* 0x000e620008000a00 */
[----:B------:R-:W-:Y:S02]  /*2510*/  UISETP.NE.AND UP3, UPT, UR45, 0x1, UPT ;  /* 0x000000012d00788c */ /* 0x000fe4000bf65270 */
[----:B--2---:R-:W-:Y:S02]  /*2520*/  UIMAD.WIDE.U32 UR6, UR43, UR15, URZ ;  /* 0x0000000f2b0672a5 */ /* 0x004fe4000f8e00ff */
[----:B------:R-:W-:Y:S02]  /*2530*/  UIMAD.WIDE.U32 UR4, UR44, UR12, URZ ;  /* 0x0000000c2c0472a5 */ /* 0x000fe4000f8e00ff */
[----:B------:R-:W-:-:S02]  /*2540*/  UISETP.NE.AND UP0, UPT, UR14, 0x1, UPT ;  /* 0x000000010e00788c */ /* 0x000fc4000bf05270 */
[----:B------:R-:W-:Y:S01]  /*2550*/  UIMAD.WIDE.U32 UR18, UR37, UR15, URZ ;  /* 0x0000000f251272a5 */ /* 0x000fe2000f8e00ff */
[----:B------:R-:W-:Y:S02]  /*2560*/  UMOV UR6, UR7 ;  /* 0x0000000700067c82 */ /* 0x000fe40008000000 */
[----:B------:R-:W-:Y:S01]  /*2570*/  UMOV UR4, UR5 ;  /* 0x0000000500047c82 */ /* 0x000fe20008000000 */
[----:B---3--:R-:W-:Y:S02]  /*2580*/  USHF.R.U32.HI UR6, URZ, UR22, UR6 ;  /* 0x00000016ff067299 */ /* 0x008fe40008011606 */
[----:B----4-:R-:W-:Y:S02]  /*2590*/  UISETP.NE.AND UP2, UPT, UR20, 0x1, UPT ;  /* 0x000000011400788c */ /* 0x010fe4000bf45270 */
[----:B------:R-:W-:Y:S02]  /*25a0*/  USHF.R.U32.HI UR4, URZ, UR13, UR4 ;  /* 0x0000000dff047299 */ /* 0x000fe40008011604 */
[----:B------:R-:W-:-:S02]  /*25b0*/  USEL UR5, UR43, UR6, !UP0 ;  /* 0x000000062b057287 */ /* 0x000fc4000c000000 */
[----:B------:R-:W-:Y:S02]  /*25c0*/  USEL UR6, UR44, UR4, !UP2 ;  /* 0x000000042c067287 */ /* 0x000fe4000d000000 */
[----:B-1----:R-:W-:Y:S01]  /*25d0*/  UIMAD.WIDE.U32 UR10, UR5, UR8, URZ ;  /* 0x00000008050a72a5 */ /* 0x002fe2000f8e00ff */
[----:B------:R-:W-:Y:S01]  /*25e0*/  UMOV UR4, UR19 ;  /* 0x0000001300047c82 */ /* 0x000fe20008000000 */
[----:B------:R-:W-:Y:S02]  /*25f0*/  UIMAD.WIDE.U32 UR16, UR42, UR12, URZ ;  /* 0x0000000c2a1072a5 */ /* 0x000fe4000f8e00ff */
[----:B------:R-:W-:-:S03]  /*2600*/  UIMAD.WIDE.U32 UR18, UR6, UR8, URZ ;  /* 0x00000008061272a5 */ /* 0x000fc6000f8e00ff */
[----:B------:R-:W-:Y:S01]  /*2610*/  UMOV UR10, UR11 ;  /* 0x0000000b000a7c82 */ /* 0x000fe20008000000 */
[----:B------:R-:W-:Y:S02]  /*2620*/  USHF.R.U32.HI UR4, URZ, UR22, UR4 ;  /* 0x00000016ff047299 */ /* 0x000fe40008011604 */
[----:B------:R-:W-:Y:S01]  /*2630*/  @UP3 USHF.R.U32.HI UR5, URZ, UR9, UR10 ;  /* 0x00000009ff053299 */ /* 0x000fe2000801160a */
[----:B------:R-:W-:Y:S01]  /*2640*/  UMOV UR16, UR17 ;  /* 0x0000001100107c82 */ /* 0x000fe20008000000 */
[----:B------:R-:W-:Y:S01]  /*2650*/  UMOV UR18, UR19 ;  /* 0x0000001300127c82 */ /* 0x000fe20008000000 */
[----:B------:R-:W-:Y:S02]  /*2660*/  USHF.R.U32.HI UR13, URZ, UR13, UR16 ;  /* 0x0000000dff0d7299 */ /* 0x000fe40008011610 */
[----:B------:R-:W-:Y:S02]  /*2670*/  USEL UR4, UR37, UR4, !UP0 ;  /* 0x0000000425047287 */ /* 0x000fe4000c000000 */
[----:B------:R-:W-:-:S02]  /*2680*/  @UP3 USHF.R.U32.HI UR6, URZ, UR9, UR18 ;  /* 0x00000009ff063299 */ /* 0x000fc40008011612 */
[----:B------:R-:W-:Y:S02]  /*2690*/  UIMAD UR7, UR45, UR5, URZ ;  /* 0x000000052d0772a4 */ /* 0x000fe4000f8e02ff */
[----:B------:R-:W-:Y:S02]  /*26a0*/  USEL UR5, UR42, UR13, !UP2 ;  /* 0x0000000d2a057287 */ /* 0x000fe4000d000000 */
[----:B------:R-:W-:Y:S02]  /*26b0*/  UIMAD UR10, UR45, UR6, URZ ;  /* 0x000000062d0a72a4 */ /* 0x000fe4000f8e02ff */
[----:B------:R-:W-:Y:S02]  /*26c0*/  UISETP.GE.AND UP0, UPT, UR4, UR7, UPT ;  /* 0x000000070400728c */ /* 0x000fe4000bf06270 */
[----:B------:R-:W-:Y:S02]  /*26d0*/  UIMAD.WIDE.U32 UR12, UR4, UR8, URZ ;  /* 0x00000008040c72a5 */ /* 0x000fe4000f8e00ff */
[----:B------:R-:W-:-:S02]  /*26e0*/  UISETP.GE.OR UP0, UPT, UR5, UR10, UP0 ;  /* 0x0000000a0500728c */ /* 0x000fc40008706670 */
        /* <DEDUP_REMOVED lines=19> */
.L_x_40:
[----:B------:R-:W2:Y:S02]  /*2820*/  LDCU UR4, c[0x0][0xb30] ;  /* 0x00016600ff0477ac */ /* 0x000ea40008000800 */
[----:B--2---:R-:W-:-:S09]  /*2830*/  UISETP.NE.AND UP0, UPT, UR4, 0x1, UPT ;  /* 0x000000010400788c */ /* 0x004fd2000bf05270 */
[----:B------:R-:W-:Y:S05]  /*2840*/  BRA.U UP0, `(.L_x_41) ;  /* 0x0000000100447547 */ /* 0x000fea000b800000 */
[----:B------:R-:W2:Y:S01]  /*2850*/  LDCU.128 UR8, c[0x0][0xb10] ;  /* 0x00016200ff0877ac */ /* 0x000ea20008000c00 */
[----:B------:R-:W3:Y:S01]  /*2860*/  LDCU UR12, c[0x0][0xb0c] ;  /* 0x00016180ff0c77ac */ /* 0x000ee20008000800 */
[----:B------:R-:W4:Y:S01]  /*2870*/  LDCU UR13, c[0x0][0xb20] ;  /* 0x00016400ff0d77ac */ /* 0x000f220008000800 */
[----:B--2---:R-:W-:Y:S02]  /*2880*/  UIMAD.WIDE.U32 UR6, UR42, UR8, URZ ;  /* 0x000000082a0672a5 */ /* 0x004fe4000f8e00ff */
[----:B------:R-:W-:Y:S02]  /*2890*/  UIMAD.WIDE.U32 UR4, UR37, UR11, URZ ;  /* 0x0000000b250472a5 */ /* 0x000fe4000f8e00ff */
[----:B---3--:R-:W-:Y:S02]  /*28a0*/  UISETP.NE.AND UP2, UPT, UR12, 0x1, UPT ;  /* 0x000000010c00788c */ /* 0x008fe4000bf45270 */
[----:B------:R-:W-:Y:S01]  /*28b0*/  UISETP.NE.AND UP0, UPT, UR10, 0x1, UPT ;  /* 0x000000010a00788c */ /* 0x000fe2000bf05270 */
[----:B------:R-:W-:-:S02]  /*28c0*/  UMOV UR6, UR7 ;  /* 0x0000000700067c82 */ /* 0x000fc40008000000 */
[----:B------:R-:W-:Y:S01]  /*28d0*/  UMOV UR4, UR5 ;  /* 0x0000000500047c82 */ /* 0x000fe20008000000 */
[----:B------:R-:W-:Y:S02]  /*28e0*/  USHF.R.U32.HI UR9, URZ, UR9, UR6 ;  /* 0x00000009ff097299 */ /* 0x000fe40008011606 */
[----:B----4-:R-:W-:Y:S02]  /*28f0*/  USHF.R.U32.HI UR4, URZ, UR13, UR4 ;  /* 0x0000000dff047299 */ /* 0x010fe40008011604 */
[----:B------:R-:W-:Y:S02]  /*2900*/  USEL UR5, UR42, UR9, !UP2 ;  /* 0x000000092a057287 */ /* 0x000fe4000d000000 */
[----:B------:R-:W-:-:S04]  /*2910*/  USEL UR4, UR37, UR4, !UP0 ;  /* 0x0000000425047287 */ /* 0x000fc8000c000000 */
[----:B------:R-:W-:Y:S02]  /*2920*/  UIADD3 UR6, UPT, UPT, UR5, -UR4, URZ ;  /* 0x8000000405067290 */ /* 0x000fe4000fffe0ff */
[----:B------:R-:W-:Y:S02]  /*2930*/  UIADD3 UR4, UPT, UPT, -UR5, UR4, URZ ;  /* 0x0000000405047290 */ /* 0x000fe4000fffe1ff */
[----:B------:R-:W-:Y:S02]  /*2940*/  UIMAD UR37, UR6, UR10, UR37 ;  /* 0x0000000a062572a4 */ /* 0x000fe4000f8e0225 */
[----:B------:R-:W-:-:S12]  /*2950*/  UIMAD UR42, UR4, UR12, UR42 ;  /* 0x0000000c042a72a4 */ /* 0x000fd8000f8e022a */
.L_x_41:
[----:B------:R-:W-:Y:S01]  /*2960*/  VIADD R11, R11, 0x1 ;  /* 0x000000010b0b7836 */ /* 0x000fe20000000000 */
[----:B------:R-:W-:Y:S02]  /*2970*/  R2UR UR5, R55 ;  /* 0x00000000370572ca */ /* 0x000fe400000e0000 */
[----:B------:R-:W-:Y:S02]  /*2980*/  R2UR UR4, R54 ;  /* 0x00000000360472ca */ /* 0x000fe400000e0000 */
[C---:B------:R-:W-:Y:S02]  /*2990*/  ISETP.NE.AND P0, PT, R11.reuse, 0x2, PT ;  /* 0x000000020b00780c */ /* 0x040fe40003f05270 */
[----:B------:R-:W-:Y:S02]  /*29a0*/  PLOP3.LUT P1, PT, PT, PT, PT, 0x80, 0x8 ;  /* 0x000000000008781c */ /* 0x000fe40003f2f070 */
[----:B-1----:R-:W-:Y:S02]  /*29b0*/  SEL R0, RZ, 0x1, P0 ;  /* 0x00000001ff007807 */ /* 0x002fe40000000000 */
[----:B------:R-:W-:-:S02]  /*29c0*/  SEL R11, R11, RZ, P0 ;  /* 0x000000ff0b0b7207 */ /* 0x000fc40000000000 */
[----:B------:R-:W-:Y:S01]  /*29d0*/  LOP3.LUT R10, R10, R0, RZ, 0x3c, !PT ;  /* 0x000000000a0a7212 */ /* 0x000fe200078e3cff */
[----:B------:R-:W-:Y:S02]  /*29e0*/  UIADD3 UR16, UPT, UPT, UR42, UR5, URZ ;  /* 0x000000052a107290 */ /* 0x000fe4000fffe0ff */
[----:B------:R-:W-:Y:S01]  /*29f0*/  UIADD3 UR20, UPT, UPT, UR37, UR4, URZ ;  /* 0x0000000425147290 */ /* 0x000fe2000fffe0ff */
[----:B------:R-:W-:Y:S11]  /*2a00*/  BRA.U UP1, `(.L_x_42) ;  /* 0xffffffed01d47547 */ /* 0x000ff6000b83ffff */
[----:B------:R-:W-:Y:S01]  /*2a10*/  UIADD3 UR21, UPT, UPT, UR21, 0x18, URZ ;  /* 0x0000001815157890 */ /* 0x000fe2000fffe0ff */
[----:B------:R-:W-:-:S03]  /*2a20*/  SHF.L.U32 R2, R12, 0x1f, RZ ;  /* 0x0000001f0c027819 */ /* 0x000fc600000006ff */
[----:B------:R-:W-:-:S09]  /*2a30*/  ULEA UR4, UR23, UR21, 0x3 ;  /* 0x0000001517047291 */ /* 0x000fd2000f8e18ff */
[----:B------:R-:W1:Y:S02]  /*2a40*/  SYNCS.PHASECHK.TRANS64.TRYWAIT P0, [UR4], R2 ;  /* 0x00000002ff0075a7 */ /* 0x000e640008001104 */
[----:B-1----:R-:W-:Y:S05]  /*2a50*/  @!P0 BRA `(.L_x_43) ;  /* 0x0000008c00e48947 */ /* 0x002fea0003800000 */
.L_x_178:
[----:B------:R-:W-:-:S04]  /*2a60*/  UIADD3 UR4, UPT, UPT, UR23, 0x1, URZ ;  /* 0x0000000117047890 */ /* 0x000fc8000fffe0ff */
[----:B------:R-:W-:-:S04]  /*2a70*/  UISETP.NE.AND UP0, UPT, UR4, 0x3, UPT ;  /* 0x000000030400788c */ /* 0x000fc8000bf05270 */
[----:B------:R-:W-:Y:S02]  /*2a80*/  USEL UR6, URZ, 0x1, UP0 ;  /* 0x00000001ff067887 */ /* 0x000fe40008000000 */
[----:B------:R-:W-:-:S04]  /*2a90*/  USEL UR4, UR4, URZ, UP0 ;  /* 0x000000ff04047287 */ /* 0x000fc80008000000 */
[----:B------:R-:W-:Y:S01]  /*2aa0*/  ULEA UR5, UR4, UR21, 0x3 ;  /* 0x0000001504057291 */ /* 0x000fe2000f8e18ff */
[----:B------:R-:W-:-:S04]  /*2ab0*/  LOP3.LUT R12, R12, UR6, RZ, 0x3c, !PT ;  /* 0x000000060c0c7c12 */ /* 0x000fc8000f8e3cff */
[----:B-1----:R-:W-:-:S04]  /*2ac0*/  SHF.L.U32 R2, R12, 0x1f, RZ ;  /* 0x0000001f0c027819 */ /* 0x002fc800000006ff */
[----:B------:R-:W1:Y:S02]  /*2ad0*/  SYNCS.PHASECHK.TRANS64.TRYWAIT P0, [UR5], R2 ;  /* 0x00000002ff0075a7 */ /* 0x000e640008001105 */
[----:B-1----:R-:W-:Y:S05]  /*2ae0*/  @!P0 BRA `(.L_x_44) ;  /* 0x0000008c00d88947 */ /* 0x002fea0003800000 */
.L_x_180:
[----:B------:R-:W-:-:S04]  /*2af0*/  UIADD3 UR4, UPT, UPT, UR4, 0x1, URZ ;  /* 0x0000000104047890 */ /* 0x000fc8000fffe0ff */
[----:B------:R-:W-:-:S04]  /*2b00*/  UISETP.NE.AND UP0, UPT, UR4, 0x3, UPT ;  /* 0x000000030400788c */ /* 0x000fc8000bf05270 */
[----:B------:R-:W-:Y:S02]  /*2b10*/  USEL UR5, URZ, 0x1, UP0 ;  /* 0x00000001ff057887 */ /* 0x000fe40008000000 */
[----:B------:R-:W-:-:S04]  /*2b20*/  USEL UR4, UR4, URZ, UP0 ;  /* 0x000000ff04047287 */ /* 0x000fc80008000000 */
[----:B------:R-:W-:Y:S01]  /*2b30*/  ULEA UR4, UR4, UR21, 0x3 ;  /* 0x0000001504047291 */ /* 0x000fe2000f8e18ff */
[----:B-1----:R-:W-:-:S04]  /*2b40*/  LOP3.LUT R2, R12, UR5, RZ, 0x3c, !PT ;  /* 0x000000050c027c12 */ /* 0x002fc8000f8e3cff */
[----:B------:R-:W-:Y:S01]  /*2b50*/  SHF.L.U32 R2, R2, 0x1f, RZ ;  /* 0x0000001f02027819 */ /* 0x000fe200000006ff */
[----:B------:R-:W-:-:S07]  /*2b60*/  IMAD.U32 R0, RZ, RZ, UR4 ;  /* 0x00000004ff007e24 */ /* 0x000fce000f8e00ff */
.L_x_45:
[----:B-1----:R1:W2:Y:S02]  /*2b70*/  SYNCS.PHASECHK.TRANS64.TRYWAIT P0, [R0+URZ], R2 ;  /* 0x00000002000075a7 */ /* 0x0022a400080011ff */
[----:B--2---:R-:W-:Y:S05]  /*2b80*/  @!P0 NANOSLEEP.SYNCS 0x989680 ;  /* 0x009896800000895d */ /* 0x004fea0003900000 */
[----:B------:R-:W2:Y:S02]  /*2b90*/  @!P0 SYNCS.PHASECHK.TRANS64 P0, [R0+URZ], R2 ;  /* 0x00000002000085a7 */ /* 0x000ea400080010ff */
[----:B--2---:R-:W-:Y:S05]  /*2ba0*/  @P0 EXIT ;  /* 0x000000000000094d */ /* 0x004fea0003800000 */
[----:B------:R-:W-:Y:S05]  /*2bb0*/  BRA `(.L_x_45) ;  /* 0xfffffffc00ec7947 */ /* 0x000fea000383ffff */
.L_x_22:
[----:B------:R-:W-:-:S04]  /*2bc0*/  UISETP.NE.AND UP0, UPT, UR52, URZ, UPT ;  /* 0x000000ff3400728c */ /* 0x000fc8000bf05270 */
[----:B------:R-:W-:-:S09]  /*2bd0*/  UISETP.NE.OR UP0, UPT, UR17, 0x1, UP0 ;  /* 0x000000011100788c */ /* 0x000fd20008705670 */
[----:B------:R-:W-:Y:S05]  /*2be0*/  BRA.U UP0, `(.L_x_46) ;  /* 0x0000000500487547 */ /* 0x000fea000b800000 */
[----:B------:R-:W-:Y:S01]  /*2bf0*/  ISETP.GE.U32.AND P2, PT, R0, 0x8, PT ;  /* 0x000000080000780c */ /* 0x000fe20003f46070 */
[----:B------:R-:W-:Y:S01]  /*2c00*/  IMAD.MOV.U32 R12, RZ, RZ, 0x1 ;  /* 0x00000001ff0c7424 */ /* 0x000fe200078e00ff */
[----:B------:R-:W-:Y:S02]  /*2c10*/  CS2R R10, SRZ ;  /* 0x00000000000a7805 */ /* 0x000fe4000001ff00 */
[----:B------:R-:W-:Y:S01]  /*2c20*/  CS2R R8, SRZ ;  /* 0x0000000000087805 */ /* 0x000fe2000001ff00 */
[----:B------:R-:W-:Y:S01]  /*2c30*/  UMOV UR6, 0x400 ;  /* 0x0000040000067882 */ /* 0x000fe20000000000 */
[----:B------:R-:W-:Y:S01]  /*2c40*/  UMOV UR5, URZ ;  /* 0x000000ff00057c82 */ /* 0x000fe20008000000 */
[----:B------:R-:W-:-:S12]  /*2c50*/  ULEA UR6, UR52, UR6, 0x18 ;  /* 0x0000000634067291 */ /* 0x000fd8000f8ec0ff */
.L_x_50:
[----:B------:R-:W-:Y:S02]  /*2c60*/  LEA R2, R8, UR6, 0x3 ;  /* 0x0000000608027c11 */ /* 0x000fe4000f8e18ff */
[----:B------:R-:W-:-:S03]  /*2c70*/  SHF.L.U32 R4, R9, 0x1f, RZ ;  /* 0x0000001f09047819 */ /* 0x000fc600000006ff */
[----:B------:R-:W-:Y:S01]  /*2c80*/  VIADD R5, R2, 0xf0 ;  /* 0x000000f002057836 */ /* 0x000fe20000000000 */
[----:B------:R-:W1:Y:S02]  /*2c90*/  SYNCS.PHASECHK.TRANS64.TRYWAIT P0, [R2+URZ+0xe0], R4 ;  /* 0x0000e004020075a7 */ /* 0x000e6400080011ff */
[----:B-1----:R-:W-:Y:S05]  /*2ca0*/  @!P0 BRA `(.L_x_47) ;  /* 0x0000008c00808947 */ /* 0x002fea0003800000 */
.L_x_181:
[----:B------:R-:W-:Y:S01]  /*2cb0*/  ULEA UR4, UR5, UR6, 0x3 ;  /* 0x0000000605047291 */ /* 0x000fe2000f8e18ff */
[----:B-1----:R-:W-:Y:S01]  /*2cc0*/  PRMT R2, RZ, 0x654, R5 ;  /* 0x00000654ff027816 */ /* 0x002fe20000000005 */
[----:B------:R-:W-:Y:S01]  /*2cd0*/  @!P2 IMAD.MOV.U32 R4, RZ, RZ, 0x10 ;  /* 0x00000010ff04a424 */ /* 0x000fe200078e00ff */
[----:B------:R-:W-:Y:S01]  /*2ce0*/  SHF.L.U32 R5, R12, 0x1f, RZ ;  /* 0x0000001f0c057819 */ /* 0x000fe200000006ff */
[----:B------:R-:W-:Y:S01]  /*2cf0*/  UIADD3 UR7, UPT, UPT, UR4, 0x80, URZ ;  /* 0x0000008004077890 */ /* 0x000fe2000fffe0ff */
[----:B------:R1:W-:Y:S05]  /*2d00*/  SYNCS.ARRIVE.TRANS64.RED.A1T0 RZ, [R2+URZ], RZ ;  /* 0x000000ff02ff79a7 */ /* 0x0003ea00081004ff */
[----:B------:R-:W-:Y:S01]  /*2d10*/  IMAD.U32 R6, RZ, RZ, UR7 ;  /* 0x00000007ff067e24 */ /* 0x000fe2000f8e00ff */
[----:B------:R-:W2:Y:S04]  /*2d20*/  SYNCS.PHASECHK.TRANS64.TRYWAIT P0, [UR4+0x90], R5 ;  /* 0x00009005ff0075a7 */ /* 0x000ea80008001104 */
[----:B------:R-:W-:Y:S01]  /*2d30*/  PRMT R6, R0, 0x654, R6 ;  /* 0x0000065400067816 */ /* 0x000fe20000000006 */
[----:B-12---:R-:W-:Y:S06]  /*2d40*/  @!P0 BRA `(.L_x_48) ;  /* 0x0000008c006c8947 */ /* 0x006fec0003800000 */
.L_x_183:
[----:B------:R-:W-:Y:S01]  /*2d50*/  ULEA UR8, UR5, UR6, 0x4 ;  /* 0x0000000605087291 */ /* 0x000fe2000f8e20ff */
[----:B------:R-:W-:Y:S01]  /*2d60*/  SEL R3, R6, R3, !P2 ;  /* 0x0000000306037207 */ /* 0x000fe20005000000 */
[----:B------:R-:W-:Y:S01]  /*2d70*/  UIADD3 UR9, UPT, UPT, UR4, 0x80, URZ ;  /* 0x0000008004097890 */ /* 0x000fe2000fffe0ff */
[----:B-1----:R-:W-:Y:S01]  /*2d80*/  LEA R2, R11, UR6, 0x3 ;  /* 0x000000060b027c11 */ /* 0x002fe2000f8e18ff */
[----:B------:R-:W-:Y:S01]  /*2d90*/  UIADD3 UR8, UPT, UPT, UR8, 0x110, URZ ;  /* 0x0000011008087890 */ /* 0x000fe2000fffe0ff */
[----:B------:R1:W-:Y:S01]  /*2da0*/  @!P2 SYNCS.ARRIVE.TRANS64.RED RZ, [R3+URZ], R4 ;  /* 0x0000000403ffa9a7 */ /* 0x0003e200080004ff */
[----:B------:R-:W-:Y:S01]  /*2db0*/  UIADD3 UR4, UPT, UPT, UR5, 0x1, URZ ;  /* 0x0000000105047890 */ /* 0x000fe2000fffe0ff */
[----:B------:R-:W-:-:S03]  /*2dc0*/  VIADD R8, R8, 0x1 ;  /* 0x0000000108087836 */ /* 0x000fc60000000000 */
[----:B------:R-:W-:Y:S02]  /*2dd0*/  UISETP.NE.AND UP0, UPT, UR4, 0x2, UPT ;  /* 0x000000020400788c */ /* 0x000fe4000bf05270 */
[----:B------:R-:W-:Y:S01]  /*2de0*/  ISETP.NE.AND P0, PT, R8, 0x2, PT ;  /* 0x000000020800780c */ /* 0x000fe20003f05270 */
[----:B------:R-:W-:Y:S06]  /*2df0*/  UGETNEXTWORKID.BROADCAST [UR8], [UR9] ;  /* 0x00000000080073ca */ /* 0x000fec0008000100 */
[----:B------:R-:W-:Y:S02]  /*2e00*/  USEL UR7, URZ, 0x1, UP0 ;  /* 0x00000001ff077887 */ /* 0x000fe40008000000 */
[----:B------:R-:W-:-:S04]  /*2e10*/  USEL UR5, UR4, URZ, UP0 ;  /* 0x000000ff04057287 */ /* 0x000fc80008000000 */
[----:B------:R-:W-:Y:S02]  /*2e20*/  LOP3.LUT R12, R12, UR7, RZ, 0x3c, !PT ;  /* 0x000000070c0c7c12 */ /* 0x000fe4000f8e3cff */
[----:B-1----:R-:W-:-:S04]  /*2e30*/  SHF.L.U32 R4, R10, 0x1f, RZ ;  /* 0x0000001f0a047819 */ /* 0x002fc800000006ff */
[----:B------:R-:W1:Y:S02]  /*2e40*/  SYNCS.PHASECHK.TRANS64.TRYWAIT P1, [R2+URZ+0x80], R4 ;  /* 0x00008004020075a7 */ /* 0x000e6400080211ff */
[----:B-1----:R-:W-:Y:S05]  /*2e50*/  @!P1 BRA `(.L_x_49) ;  /* 0x0000008c00409947 */ /* 0x002fea0003800000 */
.L_x_184:
[C---:B-1----:R-:W-:Y:S01]  /*2e60*/  LEA R4, R11.reuse, UR6, 0x4 ;  /* 0x000000060b047c11 */ /* 0x042fe2000f8e20ff */
[----:B------:R-:W-:Y:S01]  /*2e70*/  VIADD R2, R2, 0x90 ;  /* 0x0000009002027836 */ /* 0x000fe20000000000 */
[----:B------:R-:W-:Y:S01]  /*2e80*/  SEL R8, R8, RZ, P0 ;  /* 0x000000ff08087207 */ /* 0x000fe20000000000 */
[----:B------:R-:W-:-:S03]  /*2e90*/  VIADD R11, R11, 0x1 ;  /* 0x000000010b0b7836 */ /* 0x000fc60000000000 */
[----:B------:R-:W1:Y:S01]  /*2ea0*/  LDS.128 R4, [R4+0x110] ;  /* 0x0001100004047984 */ /* 0x000e620000000c00 */
[----:B------:R-:W-:Y:S02]  /*2eb0*/  PRMT R2, RZ, 0x654, R2 ;  /* 0x00000654ff027816 */ /* 0x000fe40000000002 */
[C---:B------:R-:W-:Y:S01]  /*2ec0*/  ISETP.NE.AND P1, PT, R11.reuse, 0x2, PT ;  /* 0x000000020b00780c */ /* 0x040fe20003f25270 */
[----:B------:R-:W-:Y:S01]  /*2ed0*/  @!PT LDS RZ, [RZ] ;  /* 0x00000000fffff984 */ /* 0x000fe20000000800 */
[----:B------:R-:W-:Y:S01]  /*2ee0*/  @!PT LDS RZ, [RZ] ;  /* 0x00000000fffff984 */ /* 0x000fe20000000800 */
[----:B------:R-:W-:Y:S01]  /*2ef0*/  @!PT LDS RZ, [RZ] ;  /* 0x00000000fffff984 */ /* 0x000fe20000000800 */
[----:B------:R-:W-:Y:S01]  /*2f00*/  @!PT LDS RZ, [RZ] ;  /* 0x00000000fffff984 */ /* 0x000fe20000000800 */
[----:B------:R2:W-:Y:S06]  /*2f10*/  MEMBAR.ALL.CTA ;  /* 0x0000000000007992 */ /* 0x0005ec0000008000 */
[----:B--2---:R-:W2:Y:S01]  /*2f20*/  FENCE.VIEW.ASYNC.S ;  /* 0x00000000000073c6 */ /* 0x004ea20000000000 */
[----:B------:R-:W-:Y:S01]  /*2f30*/  SEL R11, R11, RZ, P1 ;  /* 0x000000ff0b0b7207 */ /* 0x000fe20000800000 */
[----:B--2---:R2:W-:Y:S01]  /*2f40*/  SYNCS.ARRIVE.TRANS64.RED.A1T0 RZ, [R2+URZ], RZ ;  /* 0x000000ff02ff79a7 */ /* 0x0045e200081004ff */
[----:B-1----:R-:W-:-:S02]  /*2f50*/  LOP3.LUT P3, RZ, R6, 0x1, RZ, 0xc0, !PT ;  /* 0x0000000106ff7812 */ /* 0x002fc4000786c0ff */
[----:B------:R-:W-:-:S04]  /*2f60*/  SEL R4, RZ, 0x1, P1 ;  /* 0x00000001ff047807 */ /* 0x000fc80000800000 */
[----:B------:R-:W-:Y:S02]  /*2f70*/  LOP3.LUT R10, R10, R4, RZ, 0x3c, !PT ;  /* 0x000000040a0a7212 */ /* 0x000fe400078e3cff */
[----:B--2---:R-:W-:-:S04]  /*2f80*/  SEL R2, RZ, 0x1, P0 ;  /* 0x00000001ff027807 */ /* 0x004fc80000000000 */
[----:B------:R-:W-:Y:S01]  /*2f90*/  LOP3.LUT R9, R9, R2, RZ, 0x3c, !PT ;  /* 0x0000000209097212 */ /* 0x000fe200078e3cff */
[----:B------:R-:W-:Y:S06]  /*2fa0*/  @P3 BRA `(.L_x_50) ;  /* 0xfffffffc002c3947 */ /* 0x000fec000383ffff */
[----:B------:R-:W-:Y:S01]  /*2fb0*/  ULEA UR4, UR5, UR6, 0x3 ;  /* 0x0000000605047291 */ /* 0x000fe2000f8e18ff */
[----:B------:R-:W-:-:S08]  /*2fc0*/  SHF.L.U32 R2, R12, 0x1f, RZ ;  /* 0x0000001f0c027819 */ /* 0x000fd000000006ff */
[----:B------:R-:W1:Y:S02]  /*2fd0*/  SYNCS.PHASECHK.TRANS64 P0, [UR4+0x90], R2 ;  /* 0x00009002ff0075a7 */ /* 0x000e640008001004 */
[----:B-1----:R-:W-:Y:S05]  /*2fe0*/  @P0 BRA `(.L_x_51) ;  /* 0x0000000000080947 */ /* 0x002fea0003800000 */
[----:B------:R-:W1:Y:S02]  /*2ff0*/  SYNCS.PHASECHK.TRANS64.TRYWAIT P0, [UR4+0x90], R2 ;  /* 0x00009002ff0075a7 */ /* 0x000e640008001104 */
[----:B-1----:R-:W-:Y:S05]  /*3000*/  @!P0 BRA `(.L_x_52) ;  /* 0x0000008800e88947 */ /* 0x002fea0003800000 */
.L_x_51:
[----:B------:R-:W-:-:S04]  /*3010*/  UIADD3 UR7, UPT, UPT, UR5, 0x1, URZ ;  /* 0x0000000105077890 */ /* 0x000fc8000fffe0ff */
[----:B------:R-:W-:-:S04]  /*3020*/  UISETP.NE.AND UP0, UPT, UR7, 0x2, UPT ;  /* 0x000000020700788c */ /* 0x000fc8000bf05270 */
[----:B------:R-:W-:Y:S02]  /*3030*/  USEL UR8, URZ, 0x1, UP0 ;  /* 0x00000001ff087887 */ /* 0x000fe40008000000 */
[----:B------:R-:W-:-:S04]  /*3040*/  USEL UR7, UR7, URZ, UP0 ;  /* 0x000000ff07077287 */ /* 0x000fc80008000000 */
[----:B------:R-:W-:Y:S01]  /*3050*/  ULEA UR7, UR7, UR6, 0x3 ;  /* 0x0000000607077291 */ /* 0x000fe2000f8e18ff */
[----:B-1----:R-:W-:-:S04]  /*3060*/  LOP3.LUT R2, R12, UR8, RZ, 0x3c, !PT ;  /* 0x000000080c027c12 */ /* 0x002fc8000f8e3cff */
[----:B------:R-:W-:-:S04]  /*3070*/  SHF.L.U32 R0, R2, 0x1f, RZ ;  /* 0x0000001f02007819 */ /* 0x000fc800000006ff */
[----:B------:R-:W1:Y:S02]  /*3080*/  SYNCS.PHASECHK.TRANS64 P0, [UR7+0x90], R0 ;  /* 0x00009000ff0075a7 */ /* 0x000e640008001007 */
[----:B-1----:R-:W-:Y:S05]  /*3090*/  @P0 EXIT ;  /* 0x000000000000094d */ /* 0x002fea0003800000 */
[----:B------:R-:W-:Y:S02]  /*30a0*/  SHF.L.U32 R2, R2, 0x1f, RZ ;  /* 0x0000001f02027819 */ /* 0x000fe400000006ff */
[----:B------:R-:W-:-:S07]  /*30b0*/  MOV R0, UR7 ;  /* 0x0000000700007c02 */ /* 0x000fce0008000f00 */
.L_x_53:
[----:B-1----:R1:W2:Y:S02]  /*30c0*/  SYNCS.PHASECHK.TRANS64.TRYWAIT P0, [R0+URZ+0x90], R2 ;  /* 0x00009002000075a7 */ /* 0x0022a400080011ff */
[----:B--2---:R-:W-:Y:S05]  /*30d0*/  @!P0 NANOSLEEP.SYNCS 0x989680 ;  /* 0x009896800000895d */ /* 0x004fea0003900000 */
[----:B------:R-:W2:Y:S02]  /*30e0*/  @!P0 SYNCS.PHASECHK.TRANS64 P0, [R0+URZ+0x90], R2 ;  /* 0x00009002000085a7 */ /* 0x000ea400080010ff */
[----:B--2---:R-:W-:Y:S05]  /*30f0*/  @P0 EXIT ;  /* 0x000000000000094d */ /* 0x004fea0003800000 */
[----:B------:R-:W-:Y:S05]  /*3100*/  BRA `(.L_x_53) ;  /* 0xfffffffc00ec7947 */ /* 0x000fea000383ffff */
.L_x_46:
[----:B------:R-:W-:Y:S05]  /*3110*/  BRA.U UP4, `(.L_x_54) ;  /* 0x00000011042c7547 */ /* 0x000fea000b800000 */
[----:B------:R-:W-:Y:S01]  /*3120*/  UMOV UR4, 0x40 ;  /* 0x0000004000047882 */ /* 0x000fe20000000000 */
[----:B------:R-:W-:Y:S01]  /*3130*/  NOP ;  /* 0x0000000000007918 */ /* 0x000fe20000000000 */
[----:B------:R-:W-:Y:S01]  /*3140*/  ULEA UR5, UR52, UR4, 0x18 ;  /* 0x0000000434057291 */ /* 0x000fe2000f8ec0ff */
[----:B------:R-:W-:Y:S02]  /*3150*/  UMOV UR6, 0x400 ;  /* 0x0000040000067882 */ /* 0x000fe40000000000 */
[----:B------:R-:W-:-:S06]  /*3160*/  ULEA UR6, UR52, UR6, 0x18 ;  /* 0x0000000634067291 */ /* 0x000fcc000f8ec0ff */
[----:B------:R-:W1:Y:S02]  /*3170*/  LDS.U8 R0, [UR5+0x1c] ;  /* 0x00001c05ff007984 */ /* 0x000e640008000000 */
[----:B-1----:R-:W-:-:S13]  /*3180*/  ISETP.NE.AND P0, PT, R0, RZ, PT ;  /* 0x000000ff0000720c */ /* 0x002fda0003f05270 */
[----:B------:R-:W-:Y:S05]  /*3190*/  @P0 BRA `(.L_x_55) ;  /* 0x0000000000580947 */ /* 0x000fea0003800000 */
[----:B------:R-:W-:-:S13]  /*31a0*/  ELECT P0, URZ, PT ;  /* 0x0000000000ff782f */ /* 0x000fda0003800000 */
[----:B------:R-:W-:Y:S05]  /*31b0*/  @!P0 BRA `(.L_x_56) ;  /* 0x0000000000608947 */ /* 0x000fea0003800000 */
[----:B------:R-:W-:Y:S01]  /*31c0*/  UMOV UR4, 0x10 ;  /* 0x0000001000047882 */ /* 0x000fe20000000000 */
[----:B------:R-:W-:Y:S01]  /*31d0*/  HFMA2 R0, -RZ, RZ, 0, 5.9604644775390625e-08 ;  /* 0x00000001ff007431 */ /* 0x000fe200000001ff */
[----:B------:R-:W-:-:S03]  /*31e0*/  MOV R3, 0xffff ;  /* 0x0000ffff00037802 */ /* 0x000fc60000000f00 */
[----:B------:R-:W-:Y:S04]  /*31f0*/  DEPBAR.LE SB1, 0x36 ;  /* 0x00009d800000791a */ /* 0x000fe80000000000 */
[----:B------:R-:W1:Y:S02]  /*3200*/  UTCATOMSWS.FIND_AND_SET.ALIGN UP0, UR4, UR4 ;  /* 0x00000004000475e3 */ /* 0x000e640008000800 */
[----:B-1----:R-:W-:Y:S01]  /*3210*/  MOV R4, UR4 ;  /* 0x0000000400047c02 */ /* 0x002fe20008000f00 */
[----:B------:R-:W-:Y:S06]  /*3220*/  BRA.U UP0, `(.L_x_57) ;  /* 0x0000000100187547 */ /* 0x000fec000b800000 */
.L_x_58:
[----:B------:R-:W-:Y:S05]  /*3230*/  NANOSLEEP 0x64 ;  /* 0x000000640000795d */ /* 0x000fea0003800000 */
[----:B------:R-:W-:-:S05]  /*3240*/  UMOV UR4, 0x10 ;  /* 0x0000001000047882 */ /* 0x000fca0000000000 */
[----:B------:R-:W-:Y:S04]  /*3250*/  DEPBAR.LE SB1, 0x36 ;  /* 0x00009d800000791a */ /* 0x000fe80000000000 */
[----:B------:R-:W1:Y:S02]  /*3260*/  UTCATOMSWS.FIND_AND_SET.ALIGN UP0, UR4, UR4 ;  /* 0x00000004000475e3 */ /* 0x000e640008000800 */
[----:B-1----:R-:W-:Y:S01]  /*3270*/  MOV R4, UR4 ;  /* 0x0000000400047c02 */ /* 0x002fe20008000f00 */
[----:B------:R-:W-:Y:S05]  /*3280*/  BRA.U !UP0, `(.L_x_58) ;  /* 0xfffffffd08e87547 */ /* 0x000fea000b83ffff */
.L_x_57:
[-C--:B------:R-:W-:Y:S02]  /*3290*/  SHF.L.U32 R3, R3, R4.reuse, RZ ;  /* 0x0000000403037219 */ /* 0x080fe400000006ff */
[----:B------:R-:W-:Y:S01]  /*32a0*/  SHF.L.U32 R0, R0, R4, RZ ;  /* 0x0000000400007219 */ /* 0x000fe200000006ff */
[----:B------:R-:W-:Y:S02]  /*32b0*/  IMAD.SHL.U32 R4, R4, 0x20, RZ ;  /* 0x0000002004047824 */ /* 0x000fe400078e00ff */
[----:B------:R1:W-:Y:S04]  /*32c0*/  ATOMS.OR RZ, [UR5+0x14], R3 ;  /* 0x00001403ffff798c */ /* 0x0003e8000b000005 */
[----:B------:R1:W-:Y:S04]  /*32d0*/  ATOMS.OR RZ, [UR5+0x18], R0 ;  /* 0x00001800ffff798c */ /* 0x0003e8000b000005 */
[----:B------:R1:W-:Y:S01]  /*32e0*/  STS [UR6+0x130], R4 ;  /* 0x00013004ff007988 */ /* 0x0003e20008000806 */
[----:B------:R-:W-:Y:S05]  /*32f0*/  BRA `(.L_x_56) ;  /* 0x0000000000107947 */ /* 0x000fea0003800000 */
.L_x_55:
[----:B------:R-:W-:Y:S02]  /*3300*/  MOV R0, 0xffffffff ;  /* 0xffffffff00007802 */ /* 0x000fe40000000f00 */
[----:B------:R-:W-:-:S03]  /*3310*/  MOV R4, 0x3340 ;  /* 0x0000334000047802 */ /* 0x000fc60000000f00 */
[----:B------:R1:W-:Y:S04]  /*3320*/  STS [UR6+0x130], R0 ;  /* 0x00013000ff007988 */ /* 0x0003e80008000806 */
[----:B-1---5:R-:W-:Y:S05]  /*3330*/  CALL.REL.NOINC `($__internal_1_$__cuda_sm10x_tcgen05_guardrail_trap_phase_invalid_during_alloc) ;  /* 0x0000009000e47944 */ /* 0x022fea0003c00000 */
.L_x_56:
[----:B------:R-:W-:Y:S05]  /*3340*/  WARPSYNC.ALL ;  /* 0x0000000000007948 */ /* 0x000fea0003800000 */
[----:B------:R-:W2:Y:S01]  /*3350*/  S2UR UR4, SR_CgaCtaId ;  /* 0x00000000000479c3 */ /* 0x000ea20000008800 */
[----:B------:R-:W-:Y:S01]  /*3360*/  UMOV UR41, 0x400 ;  /* 0x0000040000297882 */ /* 0x000fe20000000000 */
[----:B------:R-:W-:-:S06]  /*3370*/  NOP ;  /* 0x0000000000007918 */ /* 0x000fcc0000000000 */
[----:B------:R-:W-:Y:S06]  /*3380*/  BAR.ARV 0x6, 0xa0 ;  /* 0x0182800000007b1d */ /* 0x000fec0000002000 */
[----:B------:R-:W3:Y:S01]  /*3390*/  LDCU UR6, c[0x0][0x38c] ;  /* 0x00007180ff0677ac */ /* 0x000ee20008000800 */
[----:B------:R-:W-:Y:S01]  /*33a0*/  LOP3.LUT R2, R2, 0xffff, RZ, 0xc0, !PT ;  /* 0x0000ffff02027812 */ /* 0x000fe200078ec0ff */
[----:B------:R-:W-:Y:S01]  /*33b0*/  IMAD.MOV.U32 R11, RZ, RZ, 0x1 ;  /* 0x00000001ff0b7424 */ /* 0x000fe200078e00ff */
[----:B------:R-:W-:Y:S01]  /*33c0*/  CS2R R8, SRZ ;  /* 0x0000000000087805 */ /* 0x000fe2000001ff00 */
[----:B------:R-:W4:Y:S01]  /*33d0*/  LDCU UR7, c[0x0][0x38c] ;  /* 0x00007180ff0777ac */ /* 0x000f220008000800 */
[----:B------:R-:W-:Y:S01]  /*33e0*/  R2UR UR42, R2 ;  /* 0x00000000022a72ca */ /* 0x000fe200000e0000 */
[----:B------:R-:W-:Y:S01]  /*33f0*/  IMAD.MOV.U32 R10, RZ, RZ, RZ ;  /* 0x000000ffff0a7224 */ /* 0x000fe200078e00ff */
[----:B------:R-:W-:Y:S01]  /*3400*/  UMOV UR46, URZ ;  /* 0x000000ff002e7c82 */ /* 0x000fe20008000000 */
[----:B------:R-:W-:Y:S01]  /*3410*/  UMOV UR39, URZ ;  /* 0x000000ff00277c82 */ /* 0x000fe20008000000 */
[----:B--2---:R-:W-:Y:S01]  /*3420*/  ULEA UR41, UR4, UR41, 0x18 ;  /* 0x0000002904297291 */ /* 0x004fe2000f8ec0ff */
[----:B------:R-:W-:Y:S01]  /*3430*/  UMOV UR62, 0x0 ;  /* 0x00000000003e7882 */ /* 0x000fe20000000000 */
[----:B------:R-:W-:-:S02]  /*3440*/  UMOV UR63, 0x8200910 ;  /* 0x08200910003f7882 */ /* 0x000fc40000000000 */
[----:B------:R-:W-:Y:S02]  /*3450*/  UIADD3 UR5, UPT, UPT, UR41, 0x8400, URZ ;  /* 0x0000840029057890 */ /* 0x000fe4000fffe0ff */
[----:B------:R-:W-:Y:S02]  /*3460*/  UIADD3 UR4, UPT, UPT, UR41, 0x20400, URZ ;  /* 0x0002040029047890 */ /* 0x000fe4000fffe0ff */
[----:B---3--:R-:W-:Y:S01]  /*3470*/  UIADD3 UR6, UPT, UPT, UR6, 0x3f, URZ ;  /* 0x0000003f06067890 */ /* 0x008fe2000fffe0ff */
[----:B-1----:R-:W1:Y:S01]  /*3480*/  LDS R0, [UR41+0x130] ;  /* 0x00013029ff007984 */ /* 0x002e620008000800 */
[----:B------:R-:W-:Y:S02]  /*3490*/  USHF.R.U32.HI UR5, URZ, 0x4, UR5 ;  /* 0x00000004ff057899 */ /* 0x000fe40008011605 */
[----:B------:R-:W-:Y:S02]  /*34a0*/  USHF.R.S32.HI UR47, URZ, 0x1f, UR6 ;  /* 0x0000001fff2f7899 */ /* 0x000fe40008011406 */
[----:B------:R-:W-:-:S02]  /*34b0*/  USHF.R.U32.HI UR4, URZ, 0x4, UR4 ;  /* 0x00000004ff047899 */ /* 0x000fc40008011604 */
[----:B------:R-:W-:Y:S02]  /*34c0*/  ULEA.HI UR47, UR47, UR6, URZ, 0x6 ;  /* 0x000000062f2f7291 */ /* 0x000fe4000f8f30ff */
[----:B------:R-:W-:Y:S02]  /*34d0*/  ULOP3.LUT UR5, UR5, 0x3fff, URZ, 0xc0, !UPT ;  /* 0x00003fff05057892 */ /* 0x000fe4000f8ec0ff */
[----:B------:R-:W-:Y:S02]  /*34e0*/  USHF.R.S32.HI UR47, URZ, 0x6, UR47 ;  /* 0x00000006ff2f7899 */ /* 0x000fe4000801142f */
[----:B------:R-:W-:Y:S02]  /*34f0*/  ULOP3.LUT UR4, UR4, 0x3fff, URZ, 0xc0, !UPT ;  /* 0x00003fff04047892 */ /* 0x000fe4000f8ec0ff */
[----:B------:R-:W-:Y:S01]  /*3500*/  UISETP.LT.AND UP0, UPT, UR47, 0x1, UPT ;  /* 0x000000012f00788c */ /* 0x000fe2000bf01270 */
[----:B------:R-:W-:Y:S01]  /*3510*/  UMOV UR60, 0x0 ;  /* 0x00000000003c7882 */ /* 0x000fe20000000000 */
[----:B------:R-:W-:-:S02]  /*3520*/  UMOV UR61, 0x8200910 ;  /* 0x08200910003d7882 */ /* 0x000fc40000000000 */
[----:B------:R-:W-:Y:S01]  /*3530*/  USEL UR64, UR47, 0x1, !UP0 ;  /* 0x000000012f407887 */ /* 0x000fe2000c000000 */
[----:B------:R-:W-:Y:S01]  /*3540*/  UMOV UR58, 0x0 ;  /* 0x00000000003a7882 */ /* 0x000fe20000000000 */
[----:B------:R-:W-:Y:S01]  /*3550*/  UMOV UR59, 0x8200910 ;  /* 0x08200910003b7882 */ /* 0x000fe20000000000 */
[----:B------:R-:W-:Y:S01]  /*3560*/  UMOV UR56, 0x0 ;  /* 0x0000000000387882 */ /* 0x000fe20000000000 */
[----:B------:R-:W-:Y:S01]  /*3570*/  UMOV UR57, 0x8200910 ;  /* 0x0820091000397882 */ /* 0x000fe20000000000 */
[----:B------:R-:W-:Y:S01]  /*3580*/  UMOV UR54, 0x0 ;  /* 0x0000000000367882 */ /* 0x000fe20000000000 */
[----:B------:R-:W-:Y:S01]  /*3590*/  UMOV UR55, 0x8200910 ;  /* 0x0820091000377882 */ /* 0x000fe20000000000 */
[----:B------:R-:W-:Y:S01]  /*35a0*/  UMOV UR52, 0x0 ;  /* 0x0000000000347882 */ /* 0x000fe20000000000 */
[----:B------:R-:W-:Y:S01]  /*35b0*/  UMOV UR53, 0x8200910 ;  /* 0x0820091000357882 */ /* 0x000fe20000000000 */
[----:B------:R-:W-:Y:S02]  /*35c0*/  ULOP3.LUT UR43, UR5, 0x10000, URZ, 0xfc, !UPT ;  /* 0x00010000052b7892 */ /* 0x000fe4000f8efcff */
[----:B------:R-:W-:-:S02]  /*35d0*/  ULOP3.LUT UR44, UR4, 0x10000, URZ, 0xfc, !UPT ;  /* 0x00010000042c7892 */ /* 0x000fc4000f8efcff */
[----:B------:R-:W-:Y:S02]  /*35e0*/  UIADD3 UR64, UPT, UPT, -UR64, URZ, URZ ;  /* 0x000000ff40407290 */ /* 0x000fe4000fffe1ff */
[----:B----4-:R-:W-:Y:S01]  /*35f0*/  UISETP.GE.AND UP4, UPT, UR7, 0x1, UPT ;  /* 0x000000010700788c */ /* 0x010fe2000bf86270 */
[----:B------:R-:W-:Y:S01]  /*3600*/  UMOV UR50, 0x0 ;  /* 0x0000000000327882 */ /* 0x000fe20000000000 */
[----:B------:R-:W-:Y:S01]  /*3610*/  UMOV UR51, 0x8200910 ;  /* 0x0820091000337882 */ /* 0x000fe20000000000 */
[----:B------:R-:W-:Y:S01]  /*3620*/  UMOV UR48, 0x0 ;  /* 0x0000000000307882 */ /* 0x000fe20000000000 */
[----:B-1----:R-:W-:Y:S01]  /*3630*/  R2UR UR65, R0 ;  /* 0x00000000004172ca */ /* 0x002fe200000e0000 */
[----:B------:R-:W-:-:S14]  /*3640*/  UMOV UR49, 0x8200910 ;  /* 0x0820091000317882 */ /* 0x000fdc0000000000 */
.L_x_65:
[----:B------:R-:W-:Y:S02]  /*3650*/  LEA R0, R10, UR41, 0x3 ;  /* 0x000000290a007c11 */ /* 0x000fe4000f8e18ff */
[----:B------:R-:W-:Y:S02]  /*3660*/  SHF.L.U32 R2, R9, 0x1f, RZ ;  /* 0x0000001f09027819 */ /* 0x000fe400000006ff */
[----:B------:R-:W-:Y:S01]  /*3670*/  PLOP3.LUT P0, PT, PT, PT, UP4, 0x80, 0x8 ;  /* 0x000000000008781c */ /* 0x000fe20003f0f048 */
[----:B------:R-:W-:Y:S01]  /*3680*/  VIADD R3, R0, 0x90 ;  /* 0x0000009000037836 */ /* 0x000fe20000000000 */
[----:B-1----:R-:W1:Y:S02]  /*3690*/  SYNCS.PHASECHK.TRANS64.TRYWAIT P1, [R0+URZ+0x80], R2 ;  /* 0x00008002000075a7 */ /* 0x002e6400080211ff */
[----:B-1-3--:R-:W-:Y:S09]  /*36a0*/  @!P1 BRA `(.L_x_59) ;  /* 0x0000008400589947 */ /* 0x00aff20003800000 */
.L_x_186:
[----:B------:R-:W-:Y:S01]  /*36b0*/  LEA R4, R10, UR41, 0x4 ;  /* 0x000000290a047c11 */ /* 0x000fe2000f8e20ff */
[----:B------:R-:W-:Y:S01]  /*36c0*/  @UP4 ULEA UR4, UR39, UR41, 0x3 ;  /* 0x0000002927044291 */ /* 0x000fe2000f8e18ff */
[----:B------:R-:W-:Y:S01]  /*36d0*/  PLOP3.LUT P2, PT, PT, PT, PT, 0x80, 0x8 ;  /* 0x000000000008781c */ /* 0x000fe20003f4f070 */
[----:B------:R-:W-:Y:S01]  /*36e0*/  ULEA UR45, UR46, UR41, 0x3 ;  /* 0x000000292e2d7291 */ /* 0x000fe2000f8e18ff */
[----:B------:R-:W-:Y:S01]  /*36f0*/  PRMT R3, RZ, 0x654, R3 ;  /* 0x00000654ff037816 */ /* 0x000fe20000000003 */
[----:B------:R-:W-:Y:S01]  /*3700*/  ULEA UR36, UR46, UR65, 0x7 ;  /* 0x000000412e247291 */ /* 0x000fe2000f8e38ff */
[----:B------:R-:W2:Y:S01]  /*3710*/  LDS.128 R4, [R4+0x110] ;  /* 0x0001100004047984 */ /* 0x000ea20000000c00 */
[----:B-1----:R-:W-:Y:S02]  /*3720*/  @P0 SHF.L.U32 R2, R8, 0x1f, RZ ;  /* 0x0000001f08020819 */ /* 0x002fe400000006ff */
[----:B------:R-:W-:Y:S01]  /*3730*/  SHF.L.U32 R0, R11, 0x1f, RZ ;  /* 0x0000001f0b007819 */ /* 0x000fe200000006ff */
[----:B------:R-:W-:Y:S01]  /*3740*/  @!PT LDS RZ, [RZ] ;  /* 0x00000000fffff984 */ /* 0x000fe20000000800 */
[----:B------:R-:W-:Y:S01]  /*3750*/  @!PT LDS RZ, [RZ] ;  /* 0x00000000fffff984 */ /* 0x000fe20000000800 */
[----:B------:R-:W-:Y:S01]  /*3760*/  @!PT LDS RZ, [RZ] ;  /* 0x00000000fffff984 */ /* 0x000fe20000000800 */
[----:B------:R-:W-:Y:S01]  /*3770*/  @!PT LDS RZ, [RZ] ;  /* 0x00000000fffff984 */ /* 0x000fe20000000800 */
[----:B------:R1:W-:Y:S06]  /*3780*/  MEMBAR.ALL.CTA ;  /* 0x0000000000007992 */ /* 0x0003ec0000008000 */
[----:B-1----:R-:W1:Y:S02]  /*3790*/  FENCE.VIEW.ASYNC.S ;  /* 0x00000000000073c6 */ /* 0x002e640000000000 */
[----:B-1----:R1:W-:Y:S01]  /*37a0*/  SYNCS.ARRIVE.TRANS64.RED.A1T0 RZ, [R3+URZ], RZ ;  /* 0x000000ff03ff79a7 */ /* 0x0023e200081004ff */
[----:B------:R1:W3:Y:S01]  /*37b0*/  @P0 SYNCS.PHASECHK.TRANS64.TRYWAIT P2, [UR4], R2 ;  /* 0x00000002ff0005a7 */ /* 0x0002e20008041104 */
[----:B--2---:R-:W-:Y:S01]  /*37c0*/  LOP3.LUT P1, RZ, R6, 0x1, RZ, 0xc0, !PT ;  /* 0x0000000106ff7812 */ /* 0x004fe2000782c0ff */
[----:B------:R-:W2:Y:S02]  /*37d0*/  SYNCS.PHASECHK.TRANS64.TRYWAIT P0, [UR45+0xc0], R0 ;  /* 0x0000c000ff0075a7 */ /* 0x000ea4000800112d */
[----:B-123--:R-:W-:Y:S10]  /*37e0*/  @!P0 BRA `(.L_x_60) ;  /* 0x00000084001c8947 */ /* 0x00eff40003800000 */
.L_x_188:
[----:B------:R-:W-:Y:S01]  /*37f0*/  IADD3 R10, PT, PT, R10, 0x1, RZ ;  /* 0x000000010a0a7810 */ /* 0x000fe20007ffe0ff */
[----:B------:R-:W-:Y:S06]  /*3800*/  BRA.U !UP4, `(.L_x_61) ;  /* 0x000000050c107547 */ /* 0x000fec000b800000 */
[----:B------:R-:W-:Y:S01]  /*3810*/  UPLOP3.LUT UP2, UPT, UPT, UPT, UPT, 0x40, 0x4 ;  /* 0x000000000004789c */ /* 0x000fe20003f4e870 */
[----:B------:R-:W-:Y:S01]  /*3820*/  UMOV UR38, UR64 ;  /* 0x0000004000267c82 */ /* 0x000fe20008000000 */
[----:B------:R-:W-:Y:S01]  /*3830*/  UMOV UR37, UR47 ;  /* 0x0000002f00257c82 */ /* 0x000fe20008000000 */
[----:B------:R-:W-:-:S08]  /*3840*/  UMOV UR5, UR39 ;  /* 0x0000002700057c82 */ /* 0x000fd00008000000 */
.L_x_64:
[----:B------:R-:W-:Y:S02]  /*3850*/  UIADD3 UR38, UPT, UPT, UR38, 0x1, URZ ;  /* 0x0000000126267890 */ /* 0x000fe4000fffe0ff */
[----:B------:R-:W-:Y:S02]  /*3860*/  ULEA UR7, UR5, UR41, 0x3 ;  /* 0x0000002905077291 */ /* 0x000fe4000f8e18ff */
[----:B------:R-:W-:Y:S01]  /*3870*/  UISETP.NE.AND UP3, UPT, UR38, URZ, UPT ;  /* 0x000000ff2600728c */ /* 0x000fe2000bf65270 */
[----:B--23--:R-:W-:Y:S10]  /*3880*/  @P2 BRA `(.L_x_62) ;  /* 0x00000000000c2947 */ /* 0x00cff40003800000 */
[----:B-1----:R-:W-:Y:S04]  /*3890*/  SHF.L.U32 R2, R8, 0x1f, RZ ;  /* 0x0000001f08027819 */ /* 0x002fe800000006ff */
[----:B------:R-:W1:Y:S02]  /*38a0*/  SYNCS.PHASECHK.TRANS64.TRYWAIT P0, [UR7], R2 ;  /* 0x00000002ff0075a7 */ /* 0x000e640008001107 */
[----:B-1----:R-:W-:Y:S05]  /*38b0*/  @!P0 BRA `(.L_x_63) ;  /* 0x0000008400008947 */ /* 0x002fea0003800000 */
.L_x_62:
[----:B------:R-:W-:Y:S01]  /*38c0*/  UISETP.NE.AND UP0, UPT, UR37, 0x1, UPT ;  /* 0x000000012500788c */ /* 0x000fe2000bf05270 */
[----:B------:R-:W-:Y:S01]  /*38d0*/  PLOP3.LUT P2, PT, PT, PT, PT, 0x80, 0x8 ;  /* 0x000000000008781c */ /* 0x000fe20003f4f070 */
[----:B------:R-:W-:Y:S02]  /*38e0*/  UIADD3 UR4, UPT, UPT, UR5, 0x1, URZ ;  /* 0x0000000105047890 */ /* 0x000fe4000fffe0ff */
[----:B------:R-:W-:Y:S02]  /*38f0*/  UIADD3 UR40, UPT, UPT, UR7, 0x18, URZ ;  /* 0x0000001807287890 */ /* 0x000fe4000fffe0ff */
[----:B------:R-:W-:Y:S01]  /*3900*/  UISETP.NE.AND UP1, UPT, UR4, 0x3, UPT ;  /* 0x000000030400788c */ /* 0x000fe2000bf25270 */
[----:B------:R-:W-:Y:S01]  /*3910*/  PLOP3.LUT P0, PT, PT, PT, UP0, 0x80, 0x8 ;  /* 0x000000000008781c */ /* 0x000fe20003f0f008 */
[----:B------:R-:W-:Y:S02]  /*3920*/  UIADD3 UR37, UPT, UPT, UR37, -0x1, URZ ;  /* 0xffffffff25257890 */ /* 0x000fe4000fffe0ff */
[----:B------:R-:W-:Y:S02]  /*3930*/  USEL UR6, URZ, 0x1, UP1 ;  /* 0x00000001ff067887 */ /* 0x000fe40008800000 */
[----:B------:R-:W-:Y:S01]  /*3940*/  USEL UR39, UR4, URZ, UP1 ;  /* 0x000000ff04277287 */ /* 0x000fe20008800000 */
[----:B------:R-:W-:Y:S01]  /*3950*/  UMOV UR7, 0x40004040 ;  /* 0x4000404000077882 */ /* 0x000fe20000000000 */
[----:B------:R-:W-:Y:S02]  /*3960*/  UMOV UR35, 0x40004040 ;  /* 0x4000404000237882 */ /* 0x000fe40000000000 */
[----:B------:R-:W-:Y:S01]  /*3970*/  @UP0 ULEA UR4, UR39, UR41, 0x3 ;  /* 0x0000002927040291 */ /* 0x000fe2000f8e18ff */
[----:B------:R-:W-:Y:S01]  /*3980*/  LOP3.LUT R8, R8, UR6, RZ, 0x3c, !PT ;  /* 0x0000000608087c12 */ /* 0x000fe2000f8e3cff */
[----:B------:R-:W-:Y:S01]  /*3990*/  ULEA UR6, UR5, UR44, 0xb ;  /* 0x0000002c05067291 */ /* 0x000fe2000f8e58ff */
[----:B------:R-:W-:Y:S02]  /*39a0*/  UMOV UR33, 0x40004040 ;  /* 0x4000404000217882 */ /* 0x000fe40000000000 */
[----:B-1----:R-:W-:Y:S01]  /*39b0*/  @P0 SHF.L.U32 R0, R8, 0x1f, RZ ;  /* 0x0000001f08000819 */ /* 0x002fe200000006ff */
[----:B------:R-:W-:Y:S02]  /*39c0*/  UIADD3 UR34, UPT, UPT, UR6, 0x2, URZ ;  /* 0x0000000206227890 */ /* 0x000fe4000fffe0ff */
[----:B------:R-:W-:Y:S01]  /*39d0*/  UIADD3 UR30, UPT, UPT, UR6, 0x4, URZ ;  /* 0x00000004061e7890 */ /* 0x000fe2000fffe0ff */
[----:B------:R2:W3:Y:S01]  /*39e0*/  @P0 SYNCS.PHASECHK.TRANS64.TRYWAIT P2, [UR4], R0 ;  /* 0x00000000ff0005a7 */ /* 0x0004e20008041104 */
[----:B------:R-:W-:Y:S02]  /*39f0*/  ULEA UR4, UR5, UR43, 0xb ;  /* 0x0000002b05047291 */ /* 0x000fe4000f8e58ff */
[----:B------:R-:W-:Y:S02]  /*3a00*/  UIADD3 UR26, UPT, UPT, UR6, 0x6, URZ ;  /* 0x00000006061a7890 */ /* 0x000fe4000fffe0ff */
        /* <DEDUP_REMOVED lines=10> */
[----:B------:R-:W-:Y:S01]  /*3ab0*/  UIADD3 UR8, UPT, UPT, UR4, 0x406, URZ ;  /* 0x0000040604087890 */ /* 0x000fe2000fffe0ff */
[----:B------:R-:W-:Y:S01]  /*3ac0*/  UMOV UR5, 0x40004040 ;  /* 0x4000404000057882 */ /* 0x000fe20000000000 */
[----:B------:R-:W-:Y:S01]  /*3ad0*/  UMOV UR31, 0x40004040 ;  /* 0x40004040001f7882 */ /* 0x000fe20000000000 */
[----:B------:R1:W-:Y:S01]  /*3ae0*/  UTCHMMA gdesc[UR4], gdesc[UR6], tmem[UR36], tmem[UR62], idesc[UR63], UP2 ;  /* 0x00ff3e06040075ea */ /* 0x0003e20009000024 */
[----:B------:R-:W-:Y:S01]  /*3af0*/  UPLOP3.LUT UP2, UPT, UPT, UPT, UPT, 0x80, 0x8 ;  /* 0x000000000008789c */ /* 0x000fe20003f4f070 */
[----:B------:R2:W-:Y:S01]  /*3b00*/  UTCHMMA gdesc[UR32], gdesc[UR34], tmem[UR36], tmem[UR60], idesc[UR61], UPT ;  /* 0x00ff3c22200075ea */ /* 0x0005e2000b800024 */
[----:B------:R-:W-:Y:S01]  /*3b10*/  UMOV UR29, 0x40004040 ;  /* 0x40004040001d7882 */ /* 0x000fe20000000000 */
[----:B------:R-:W-:Y:S01]  /*3b20*/  UMOV UR27, 0x40004040 ;  /* 0x40004040001b7882 */ /* 0x000fe20000000000 */
        /* <DEDUP_REMOVED lines=12> */
[----:B------:R-:W-:Y:S01]  /*3bf0*/  UMOV UR9, 0x40004040 ;  /* 0x4000404000097882 */ /* 0x000fe20000000000 */
[----:B------:R2:W-:Y:S01]  /*3c00*/  UTCHMMA gdesc[UR12], gdesc[UR14], tmem[UR36], tmem[UR50], idesc[UR51], UPT ;  /* 0x00ff320e0c0075ea */ /* 0x0005e2000b800024 */
[----:B------:R2:W-:Y:S01]  /*3c10*/  UTCHMMA gdesc[UR8], gdesc[UR10], tmem[UR36], tmem[UR48], idesc[UR49], UPT ;  /* 0x00ff300a080075ea */ /* 0x0005e2000b800024 */
[----:B------:R2:W-:Y:S01]  /*3c20*/  UTCBAR.MULTICAST [UR40], URZ, UR42 ;  /* 0x000000ff280073e9 */ /* 0x0005e2000800082a */
[----:B-1----:R-:W-:Y:S01]  /*3c30*/  UMOV UR5, UR39 ;  /* 0x0000002700057c82 */ /* 0x002fe20008000000 */
[----:B------:R-:W-:Y:S05]  /*3c40*/  BRA.U UP3, `(.L_x_64) ;  /* 0xfffffffd03007547 */ /* 0x000fea000b83ffff */
.L_x_61:
[----:B------:R-:W-:Y:S01]  /*3c50*/  UIADD3 UR4, UPT, UPT, UR46, 0x1, URZ ;  /* 0x000000012e047890 */ /* 0x000fe2000fffe0ff */
[C---:B------:R-:W-:Y:S01]  /*3c60*/  ISETP.NE.AND P0, PT, R10.reuse, 0x2, PT ;  /* 0x000000020a00780c */ /* 0x040fe20003f05270 */
[----:B------:R-:W-:Y:S02]  /*3c70*/  UIADD3 UR5, UPT, UPT, UR45, 0xa0, URZ ;  /* 0x000000a02d057890 */ /* 0x000fe4000fffe0ff */
[----:B------:R-:W-:Y:S01]  /*3c80*/  UISETP.NE.AND UP0, UPT, UR4, 0x4, UPT ;  /* 0x000000040400788c */ /* 0x000fe2000bf05270 */
[----:B-12---:R-:W-:Y:S02]  /*3c90*/  SEL R0, RZ, 0x1, P0 ;  /* 0x00000001ff007807 */ /* 0x006fe40000000000 */
[----:B------:R-:W-:Y:S01]  /*3ca0*/  SEL R10, R10, RZ, P0 ;  /* 0x000000ff0a0a7207 */ /* 0x000fe20000000000 */
[----:B------:R-:W-:Y:S01]  /*3cb0*/  USEL UR6, URZ, 0x1, UP0 ;  /* 0x00000001ff067887 */ /* 0x000fe20008000000 */
[----:B------:R-:W-:Y:S01]  /*3cc0*/  LOP3.LUT R9, R9, R0, RZ, 0x3c, !PT ;  /* 0x0000000009097212 */ /* 0x000fe200078e3cff */
[----:B------:R-:W-:Y:S01]  /*3cd0*/  USEL UR46, UR4, URZ, UP0 ;  /* 0x000000ff042e7287 */ /* 0x000fe20008000000 */
[----:B------:R1:W-:Y:S03]  /*3ce0*/  UTCBAR [UR5], URZ ;  /* 0x000000ff050073e9 */ /* 0x0003e600080000ff */
[----:B------:R-:W-:Y:S01]  /*3cf0*/  LOP3.LUT R11, R11, UR6, RZ, 0x3c, !PT ;  /* 0x000000060b0b7c12 */ /* 0x000fe2000f8e3cff */
[----:B------:R-:W-:Y:S07]  /*3d00*/  @P1 BRA `(.L_x_65) ;  /* 0xfffffff800501947 */ /* 0x000fee000383ffff */
[----:B------:R-:W2:Y:S01]  /*3d10*/  S2UR UR8, SR_CgaCtaId ;  /* 0x00000000000879c3 */ /* 0x000ea20000008800 */
[----:B------:R-:W-:Y:S01]  /*3d20*/  ELECT P0, URZ, PT ;  /* 0x0000000000ff782f */ /* 0x000fe20003800000 */
[----:B------:R-:W-:Y:S01]  /*3d30*/  IMAD.MOV.U32 R0, RZ, RZ, 0x1 ;  /* 0x00000001ff007424 */ /* 0x000fe200078e00ff */
[----:B------:R-:W-:Y:S01]  /*3d40*/  UIADD3 UR41, UPT, UPT, UR41, 0xc0, URZ ;  /* 0x000000c029297890 */ /* 0x000fe2000fffe0ff */
[----:B------:R-:W-:Y:S01]  /*3d50*/  SHF.L.U32 R2, R11, 0x1f, RZ ;  /* 0x0000001f0b027819 */ /* 0x000fe200000006ff */
[----:B------:R-:W-:-:S03]  /*3d60*/  UMOV UR4, 0x40 ;  /* 0x0000004000047882 */ /* 0x000fc60000000000 */
[----:B------:R-:W-:Y:S01]  /*3d70*/  UVIRTCOUNT.DEALLOC.SMPOOL 0x80 ;  /* 0x000000800000784c */ /* 0x000fe20000000000 */
[----:B--2---:R-:W-:Y:S02]  /*3d80*/  ULEA UR8, UR8, UR4, 0x18 ;  /* 0x0000000408087291 */ /* 0x004fe4000f8ec0ff */
[----:B------:R-:W-:-:S07]  /*3d90*/  ULEA UR4, UR46, UR41, 0x3 ;  /* 0x000000292e047291 */ /* 0x000fce000f8e18ff */
[----:B------:R2:W-:Y:S02]  /*3da0*/  @P0 STS.U8 [UR8+0x1c], R0 ;  /* 0x00001c00ff000988 */ /* 0x0005e40008000008 */
[----:B------:R-:W4:Y:S02]  /*3db0*/  SYNCS.PHASECHK.TRANS64.TRYWAIT P0, [UR4], R2 ;  /* 0x00000002ff0075a7 */ /* 0x000f240008001104 */
[----:B--2-4-:R-:W-:Y:S05]  /*3dc0*/  @!P0 BRA `(.L_x_66) ;  /* 0x0000007c00d48947 */ /* 0x014fea0003800000 */
.L_x_191:
[----:B------:R-:W-:-:S04]  /*3dd0*/  UIADD3 UR4, UPT, UPT, UR46, 0x1, URZ ;  /* 0x000000012e047890 */ /* 0x000fc8000fffe0ff */
[----:B------:R-:W-:-:S04]  /*3de0*/  UISETP.NE.AND UP0, UPT, UR4, 0x4, UPT ;  /* 0x000000040400788c */ /* 0x000fc8000bf05270 */
[----:B------:R-:W-:Y:S02]  /*3df0*/  USEL UR6, URZ, 0x1, UP0 ;  /* 0x00000001ff067887 */ /* 0x000fe40008000000 */
[----:B------:R-:W-:-:S04]  /*3e00*/  USEL UR4, UR4, URZ, UP0 ;  /* 0x000000ff04047287 */ /* 0x000fc80008000000 */
[----:B-1----:R-:W-:Y:S01]  /*3e10*/  ULEA UR5, UR4, UR41, 0x3 ;  /* 0x0000002904057291 */ /* 0x002fe2000f8e18ff */
[----:B--2---:R-:W-:-:S04]  /*3e20*/  LOP3.LUT R2, R11, UR6, RZ, 0x3c, !PT ;  /* 0x000000060b027c12 */ /* 0x004fc8000f8e3cff */
[----:B------:R-:W-:-:S04]  /*3e30*/  SHF.L.U32 R3, R2, 0x1f, RZ ;  /* 0x0000001f02037819 */ /* 0x000fc800000006ff */
[----:B------:R-:W1:Y:S02]  /*3e40*/  SYNCS.PHASECHK.TRANS64.TRYWAIT P0, [UR5], R3 ;  /* 0x00000003ff0075a7 */ /* 0x000e640008001105 */
[----:B-1----:R-:W-:Y:S05]  /*3e50*/  @!P0 BRA `(.L_x_67) ;  /* 0x0000007c00c88947 */ /* 0x002fea0003800000 */
.L_x_193:
        /* <DEDUP_REMOVED lines=9> */
.L_x_195:
[----:B------:R-:W-:-:S04]  /*3ef0*/  UIADD3 UR4, UPT, UPT, UR4, 0x1, URZ ;  /* 0x0000000104047890 */ /* 0x000fc8000fffe0ff */
[----:B------:R-:W-:-:S04]  /*3f00*/  UISETP.NE.AND UP0, UPT, UR4, 0x4, UPT ;  /* 0x000000040400788c */ /* 0x000fc8000bf05270 */
[----:B------:R-:W-:Y:S02]  /*3f10*/  USEL UR5, URZ, 0x1, UP0 ;  /* 0x00000001ff057887 */ /* 0x000fe40008000000 */
[----:B------:R-:W-:-:S04]  /*3f20*/  USEL UR4, UR4, URZ, UP0 ;  /* 0x000000ff04047287 */ /* 0x000fc80008000000 */
[----:B------:R-:W-:Y:S01]  /*3f30*/  ULEA UR4, UR4, UR41, 0x3 ;  /* 0x0000002904047291 */ /* 0x000fe2000f8e18ff */
[----:B------:R-:W-:-:S04]  /*3f40*/  LOP3.LUT R2, R2, UR5, RZ, 0x3c, !PT ;  /* 0x0000000502027c12 */ /* 0x000fc8000f8e3cff */
[----:B------:R-:W-:-:S04]  /*3f50*/  SHF.L.U32 R2, R2, 0x1f, RZ ;  /* 0x0000001f02027819 */ /* 0x000fc800000006ff */
[----:B------:R-:W2:Y:S02]  /*3f60*/  SYNCS.PHASECHK.TRANS64.TRYWAIT P0, [UR4], R2 ;  /* 0x00000002ff0075a7 */ /* 0x000ea40008001104 */
[----:B--2---:R-:W-:Y:S05]  /*3f70*/  @!P0 BRA `(.L_x_69) ;  /* 0x0000007c00b08947 */ /* 0x004fea0003800000 */
.L_x_197:
[----:B------:R-:W-:Y:S01]  /*3f80*/  NOP ;  /* 0x0000000000007918 */ /* 0x000fe20000000000 */
[----:B-1----:R-:W1:Y:S01]  /*3f90*/  LDS R0, [UR8+0x14] ;  /* 0x00001408ff007984 */ /* 0x002e620008000800 */
[----:B------:R-:W-:Y:S01]  /*3fa0*/  ULOP3.LUT UR4, UR65, 0xffff, URZ, 0xc0, !UPT ;  /* 0x0000ffff41047892 */ /* 0x000fe2000f8ec0ff */
[----:B------:R-:W-:Y:S01]  /*3fb0*/  UMOV UR5, 0xffff ;  /* 0x0000ffff00057882 */ /* 0x000fe20000000000 */
[----:B------:R-:W-:Y:S02]  /*3fc0*/  UMOV UR6, 0x1 ;  /* 0x0000000100067882 */ /* 0x000fe40000000000 */
[----:B------:R-:W-:-:S04]  /*3fd0*/  USHF.R.U32.HI UR4, URZ, 0x5, UR4 ;  /* 0x00000005ff047899 */ /* 0x000fc80008011604 */
[----:B------:R-:W-:Y:S02]  /*3fe0*/  USHF.L.U32 UR5, UR5, UR4, URZ ;  /* 0x0000000405057299 */ /* 0x000fe400080006ff */
[----:B------:R-:W-:-:S04]  /*3ff0*/  USHF.L.U32 UR4, UR6, UR4, URZ ;  /* 0x0000000406047299 */ /* 0x000fc800080006ff */
[----:B-1----:R-:W-:-:S04]  /*4000*/  LOP3.LUT R0, R0, UR5, RZ, 0xc0, !PT ;  /* 0x0000000500007c12 */ /* 0x002fc8000f8ec0ff */
[----:B------:R-:W-:-:S13]  /*4010*/  ISETP.NE.AND P0, PT, R0, UR5, PT ;  /* 0x0000000500007c0c */ /* 0x000fda000bf05270 */
[----:B------:R-:W-:Y:S05]  /*4020*/  @P0 BRA `(.L_x_70) ;  /* 0x0000000000580947 */ /* 0x000fea0003800000 */
[----:B------:R-:W1:Y:S02]  /*4030*/  LDS R0, [UR8+0x18] ;  /* 0x00001808ff007984 */ /* 0x000e640008000800 */
[----:B-1----:R-:W-:-:S04]  /*4040*/  LOP3.LUT R0, R0, UR4, RZ, 0xc0, !PT ;  /* 0x0000000400007c12 */ /* 0x002fc8000f8ec0ff */
[----:B------:R-:W-:-:S13]  /*4050*/  ISETP.NE.AND P0, PT, R0, UR4, PT ;  /* 0x0000000400007c0c */ /* 0x000fda000bf05270 */
[----:B------:R-:W-:Y:S05]  /*4060*/  @P0 BRA `(.L_x_71) ;  /* 0x00000000003c0947 */ /* 0x000fea0003800000 */
[----:B------:R-:W1:Y:S01]  /*4070*/  S2R R2, SR_LANEID ;  /* 0x0000000000027919 */ /* 0x000e620000000000 */
[----:B------:R-:W-:-:S06]  /*4080*/  ULOP3.LUT UR5, URZ, UR5, URZ, 0x33, !UPT ;  /* 0x00000005ff057292 */ /* 0x000fcc000f8e33ff */
[----:B------:R-:W-:-:S04]  /*4090*/  IMAD.U32 R0, RZ, RZ, UR5 ;  /* 0x00000005ff007e24 */ /* 0x000fc8000f8e00ff */
[----:B------:R2:W4:Y:S02]  /*40a0*/  REDUX UR7, R0 ;  /* 0x00000000000773c4 */ /* 0x0005240000000000 */
[----:B------:R1:W-:Y:S01]  /*40b0*/  UTCATOMSWS.AND URZ, UR5 ;  /* 0x0000000500ff79e3 */ /* 0x0003e20008000000 */
[----:B--2---:R-:W-:Y:S01]  /*40c0*/  LOP3.LUT R0, RZ, UR4, RZ, 0x33, !PT ;  /* 0x00000004ff007c12 */ /* 0x004fe2000f8e33ff */
[----:B------:R-:W-:Y:S02]  /*40d0*/  VOTEU.ANY UR4, UPT, PT ;  /* 0x0000000000047886 */ /* 0x000fe400038e0100 */
[----:B------:R-:W-:Y:S02]  /*40e0*/  UFLO.U32 UR4, UR4 ;  /* 0x00000004000472bd */ /* 0x000fe400080e0000 */
[----:B------:R-:W2:Y:S04]  /*40f0*/  REDUX UR6, R0 ;  /* 0x00000000000673c4 */ /* 0x000ea80000000000 */
[----:B-1----:R-:W-:-:S02]  /*4100*/  ISETP.EQ.U32.AND P0, PT, R2, UR4, PT ;  /* 0x0000000402007c0c */ /* 0x002fc4000bf02070 */
[----:B----4-:R-:W-:-:S11]  /*4110*/  MOV R2, UR7 ;  /* 0x0000000700027c02 */ /* 0x010fd60008000f00 */
[----:B------:R1:W-:Y:S01]  /*4120*/  @P0 ATOMS.AND RZ, [UR8+0x14], R2 ;  /* 0x00001402ffff098c */ /* 0x0003e2000a800008 */
[----:B--2---:R-:W-:-:S05]  /*4130*/  IMAD.U32 R0, RZ, RZ, UR6 ;  /* 0x00000006ff007e24 */ /* 0x004fca000f8e00ff */
[----:B------:R1:W-:Y:S01]  /*4140*/  @P0 ATOMS.AND RZ, [UR8+0x18], R0 ;  /* 0x00001800ffff098c */ /* 0x0003e2000a800008 */
[----:B------:R-:W-:Y:S05]  /*4150*/  BRA `(.L_x_72) ;  /* 0x0000000000147947 */ /* 0x000fea0003800000 */
.L_x_71:
[----:B------:R-:W-:Y:S02]  /*4160*/  MOV R2, 0x4180 ;  /* 0x0000418000027802 */ /* 0x000fe40000000f00 */
[----:B---3-5:R-:W-:Y:S05]  /*4170*/  CALL.REL.NOINC `($__internal_0_$__cuda_sm10x_tcgen05_guardrail_trap_col_being_dealloced_not_returned_by_alloc) ;  /* 0x0000008400487944 */ /* 0x028fea0003c00000 */
[----:B------:R-:W-:Y:S05]  /*4180*/  BRA `(.L_x_72) ;  /* 0x0000000000087947 */ /* 0x000fea0003800000 */
.L_x_70:
[----:B------:R-:W-:Y:S02]  /*4190*/  MOV R2, 0x41b0 ;  /* 0x000041b000027802 */ /* 0x000fe40000000f00 */
[----:B---3-5:R-:W-:Y:S05]  /*41a0*/  CALL.REL.NOINC `($__internal_2_$__cuda_sm10x_tcgen05_guardrail_trap_unallocated_columns_being_dealloced) ;  /* 0x0000008400547944 */ /* 0x028fea0003c00000 */
.L_x_72:
[----:B------:R-:W-:Y:S01]  /*41b0*/  NOP ;  /* 0x0000000000007918 */ /* 0x000fe20000000000 */
[----:B------:R-:W-:Y:S05]  /*41c0*/  EXIT ;  /* 0x000000000000794d */ /* 0x000fea0003800000 */
.L_x_54:
[----:B------:R-:W-:-:S09]  /*41d0*/  UISETP.NE.OR UP0, UPT, UR17, 0x3, !UP3 ;  /* 0x000000031100788c */ /* 0x000fd2000df05670 */
[----:B------:R-:W-:Y:S05]  /*41e0*/  BRA.U UP0, `(.L_x_73) ;  /* 0x0000001500c47547 */ /* 0x000fea000b800000 */
[----:B------:R-:W1:Y:S01]  /*41f0*/  LDCU UR37, c[0x0][0x370] ;  /* 0x00006e00ff2577ac */ /* 0x000e620008000800 */
[----:B------:R-:W2:Y:S01]  /*4200*/  LDC.64 R16, c[0x0][0x348] ;  /* 0x0000d200ff107b82 */ /* 0x000ea20000000a00 */
[----:B------:R-:W-:Y:S01]  /*4210*/  HFMA2 R14, -RZ, RZ, 0, 0 ;  /* 0x00000000ff0e7431 */ /* 0x000fe200000001ff */
[----:B------:R-:W-:Y:S01]  /*4220*/  MOV R13, RZ ;  /* 0x000000ff000d7202 */ /* 0x000fe20000000f00 */
[----:B------:R-:W1:Y:S01]  /*4230*/  LDCU.128 UR48, c[0x0][0xb10] ;  /* 0x00016200ff3077ac */ /* 0x000e620008000c00 */
[----:B------:R-:W-:Y:S01]  /*4240*/  HFMA2 R7, -RZ, RZ, 0, 0.0078125 ;  /* 0x00002000ff077431 */ /* 0x000fe200000001ff */
[----:B------:R-:W3:Y:S03]  /*4250*/  LDCU UR31, c[0x0][0x374] ;  /* 0x00006e80ff1f77ac */ /* 0x000ee60008000800 */
[----:B------:R-:W4:Y:S01]  /*4260*/  LDC.64 R2, c[0x0][0x888] ;  /* 0x00022200ff027b82 */ /* 0x000f220000000a00 */
[----:B------:R-:W3:Y:S01]  /*4270*/  LDCU UR15, c[0x0][0xb0c] ;  /* 0x00016180ff0f77ac */ /* 0x000ee20008000800 */
[----:B------:R-:W2:Y:S06]  /*4280*/  LDCU UR46, c[0x0][0xb20] ;  /* 0x00016400ff2e77ac */ /* 0x000eac0008000800 */
[----:B------:R-:W4:Y:S01]  /*4290*/  LDC.64 R4, c[0x0][0x890] ;  /* 0x00022400ff047b82 */ /* 0x000f220000000a00 */
[----:B------:R-:W2:Y:S01]  /*42a0*/  LDCU UR4, c[0x0][0xb30] ;  /* 0x00016600ff0477ac */ /* 0x000ea20008000800 */
[----:B-1----:R-:W-:-:S02]  /*42b0*/  UIMAD.WIDE.U32 UR6, UR37, UR48, URZ ;  /* 0x00000030250672a5 */ /* 0x002fc4000f8e00ff */
[----:B---3--:R-:W-:Y:S01]  /*42c0*/  UIMAD.WIDE.U32 UR8, UR31, UR51, URZ ;  /* 0x000000331f0872a5 */ /* 0x008fe2000f8e00ff */
[----:B------:R-:W-:Y:S01]  /*42d0*/  UMOV UR21, 0x400 ;  /* 0x0000040000157882 */ /* 0x000fe20000000000 */
[----:B------:R-:W-:Y:S02]  /*42e0*/  UPLOP3.LUT UP1, UPT, UPT, UPT, UPT, 0x40, 0x4 ;  /* 0x000000000004789c */ /* 0x000fe40003f2e870 */
[----:B------:R-:W-:Y:S01]  /*42f0*/  ULEA UR21, UR52, UR21, 0x18 ;  /* 0x0000001534157291 */ /* 0x000fe2000f8ec0ff */
[----:B------:R-:W-:Y:S02]  /*4300*/  UMOV UR6, UR7 ;  /* 0x0000000700067c82 */ /* 0x000fe40008000000 */
[----:B------:R-:W-:Y:S01]  /*4310*/  UMOV UR38, UR9 ;  /* 0x0000000900267c82 */ /* 0x000fe20008000000 */
[----:B------:R-:W-:Y:S02]  /*4320*/  UISETP.GE.AND UP0, UPT, UR45, 0x1, UPT ;  /* 0x000000012d00788c */ /* 0x000fe4000bf06270 */
[----:B------:R-:W-:Y:S01]  /*4330*/  UISETP.NE.AND UP4, UPT, UR45, 0x1, UPT ;  /* 0x000000012d00788c */ /* 0x000fe2000bf85270 */
[----:B------:R-:W1:Y:S01]  /*4340*/  LDCU.64 UR22, c[0x0][0xb28] ;  /* 0x00016500ff1677ac */ /* 0x000e620008000a00 */
[----:B------:R-:W-:-:S02]  /*4350*/  UISETP.NE.AND UP6, UPT, UR15, 0x1, UPT ;  /* 0x000000010f00788c */ /* 0x000fc4000bfc5270 */
[----:B------:R-:W-:Y:S02]  /*4360*/  UISETP.NE.AND UP5, UPT, UR50, 0x1, UPT ;  /* 0x000000013200788c */ /* 0x000fe4000bfa5270 */
[----:B------:R-:W-:Y:S02]  /*4370*/  UIADD3 UR41, UPT, UPT, UR21, 0x30, URZ ;  /* 0x0000003015297890 */ /* 0x000fe4000fffe0ff */
[----:B------:R-:W-:Y:S02]  /*4380*/  UIADD3 UR33, UPT, UPT, UR21, 0x38, URZ ;  /* 0x0000003815217890 */ /* 0x000fe4000fffe0ff */
[----:B------:R-:W-:Y:S02]  /*4390*/  UIADD3 UR25, UPT, UPT, UR21, 0x40, URZ ;  /* 0x0000004015197890 */ /* 0x000fe4000fffe0ff */
[----:B------:R-:W-:Y:S02]  /*43a0*/  UIADD3 UR17, UPT, UPT, UR21, 0x48, URZ ;  /* 0x0000004815117890 */ /* 0x000fe4000fffe0ff */
[----:B------:R-:W-:-:S02]  /*43b0*/  USHF.R.U32.HI UR39, URZ, UR49, UR6 ;  /* 0x00000031ff277299 */ /* 0x000fc40008011606 */
[----:B--2---:R-:W-:Y:S02]  /*43c0*/  USHF.R.U32.HI UR38, URZ, UR46, UR38 ;  /* 0x0000002eff267299 */ /* 0x004fe40008011626 */
[----:B------:R-:W-:-:S11]  /*43d0*/  UISETP.NE.AND UP3, UPT, UR4, 0x1, UPT ;  /* 0x000000010400788c */ /* 0x000fd6000bf65270 */
.L_x_88:
[C---:B------:R-:W-:Y:S02]  /*43e0*/  LEA R12, R14.reuse, UR21, 0x3 ;  /* 0x000000150e0c7c11 */ /* 0x040fe4000f8e18ff */
[----:B------:R-:W-:Y:S02]  /*43f0*/  SHF.L.U32 R0, R13, 0x1f, RZ ;  /* 0x0000001f0d007819 */ /* 0x000fe400000006ff */
[----:B------:R-:W-:Y:S02]  /*4400*/  LEA R8, R14, UR21, 0x4 ;  /* 0x000000150e087c11 */ /* 0x000fe4000f8e20ff */
[----:B--2---:R-:W2:Y:S02]  /*4410*/  SYNCS.PHASECHK.TRANS64.TRYWAIT P0, [R12+URZ+0x80], R0 ;  /* 0x000080000c0075a7 */ /* 0x004ea400080011ff */
[----:B--2---:R-:W-:Y:S05]  /*4420*/  @!P0 BRA `(.L_x_74) ;  /* 0x00000078009c8947 */ /* 0x004fea0003800000 */
.L_x_198:
[----:B------:R-:W3:Y:S01]  /*4430*/  LDS.128 R8, [R8+0x110] ;  /* 0x0001100008087984 */ /* 0x000ee20000000c00 */
[----:B------:R-:W-:Y:S01]  /*4440*/  UISETP.GE.AND UP0, UPT, UR45, 0x1, UPT ;  /* 0x000000012d00788c */ /* 0x000fe2000bf06270 */
[----:B------:R-:W-:Y:S01]  /*4450*/  @!PT LDS RZ, [RZ] ;  /* 0x00000000fffff984 */ /* 0x000fe20000000800 */
[----:B------:R-:W-:Y:S01]  /*4460*/  @!PT LDS RZ, [RZ] ;  /* 0x00000000fffff984 */ /* 0x000fe20000000800 */
[----:B------:R-:W-:Y:S01]  /*4470*/  @!PT LDS RZ, [RZ] ;  /* 0x00000000fffff984 */ /* 0x000fe20000000800 */
[----:B------:R-:W-:Y:S01]  /*4480*/  @!PT LDS RZ, [RZ] ;  /* 0x00000000fffff984 */ /* 0x000fe20000000800 */
[----:B------:R1:W-:Y:S06]  /*4490*/  MEMBAR.ALL.CTA ;  /* 0x0000000000007992 */ /* 0x0003ec0000008000 */
[----:B-1----:R-:W1:Y:S01]  /*44a0*/  FENCE.VIEW.ASYNC.S ;  /* 0x00000000000073c6 */ /* 0x002e620000000000 */
[----:B---3--:R-:W-:Y:S11]  /*44b0*/  LOP3.LUT P0, RZ, R10, 0x1, RZ, 0xc0, !PT ;  /* 0x000000010aff7812 */ /* 0x008ff6000780c0ff */
[----:B------:R-:W-:Y:S02]  /*44c0*/  @!UPT UIADD3 URZ, UPT, UPT, URZ, URZ, URZ ;  /* 0x000000fffffff290 */ /* 0x000fe4000fffe0ff */
[----:B-1----:R-:W-:Y:S01]  /*44d0*/  VOTEU.ANY UP2, P0 ;  /* 0x0000000000ff7886 */ /* 0x002fe20000040100 */
[----:B------:R-:W-:Y:S11]  /*44e0*/  PLOP3.LUT P0, PT, PT, PT, UP2, 0x80, 0x8 ;  /* 0x000000000008781c */ /* 0x000ff60003f0f028 */
[----:B------:R-:W-:Y:S02]  /*44f0*/  @!UPT UIADD3 URZ, UPT, UPT, URZ, URZ, URZ ;  /* 0x000000fffffff290 */ /* 0x000fe4000fffe0ff */
[----:B--2---:R-:W-:Y:S02]  /*4500*/  @P0 SHF.R.U32.HI R0, RZ, 0x10, R9 ;  /* 0x00000010ff000819 */ /* 0x004fe40000011609 */
[----:B------:R-:W-:Y:S02]  /*4510*/  @P0 MOV R6, R8 ;  /* 0x0000000800060202 */ /* 0x000fe40000000f00 */
[----:B------:R-:W-:Y:S01]  /*4520*/  @P0 R2UR UR4, R0 ;  /* 0x00000000000402ca */ /* 0x000fe200000e0000 */
[----:B------:R-:W-:Y:S01]  /*4530*/  VIADD R0, R12, 0x90 ;  /* 0x000000900c007836 */ /* 0x000fe20000000000 */
[----:B------:R-:W-:Y:S02]  /*4540*/  @P0 LOP3.LUT R8, R9, 0xffff, RZ, 0xc0, !PT ;  /* 0x0000ffff09080812 */ /* 0x000fe400078ec0ff */
[----:B------:R-:W-:Y:S02]  /*4550*/  @P0 R2UR UR6, R6 ;  /* 0x00000000060602ca */ /* 0x000fe400000e0000 */
[----:B------:R-:W-:Y:S02]  /*4560*/  PRMT R0, RZ, 0x654, R0 ;  /* 0x00000654ff007816 */ /* 0x000fe40000000000 */
[----:B------:R-:W-:Y:S02]  /*4570*/  @P0 R2UR UR5, R8 ;  /* 0x00000000080502ca */ /* 0x000fe400000e0000 */
[----:B------:R1:W-:Y:S03]  /*4580*/  SYNCS.ARRIVE.TRANS64.RED.A1T0 RZ, [R0+URZ], RZ ;  /* 0x000000ff00ff79a7 */ /* 0x0003e600081004ff */
[----:B------:R-:W-:Y:S04]  /*4590*/  @UP2 UMOV UR30, UR4 ;  /* 0x00000004001e2c82 */ /* 0x000fe80008000000 */
[----:B------:R-:W-:Y:S04]  /*45a0*/  @UP2 UMOV UR14, UR6 ;  /* 0x00000006000e2c82 */ /* 0x000fe80008000000 */
[----:B------:R-:W-:Y:S01]  /*45b0*/  @UP2 UMOV UR13, UR5 ;  /* 0x00000005000d2c82 */ /* 0x000fe20008000000 */
[----:B------:R-:W-:Y:S05]  /*45c0*/  BRA.U !UP0, `(.L_x_75) ;  /* 0x0000000108a47547 */ /* 0x000fea000b800000 */
[----:B------:R-:W-:Y:S02]  /*45d0*/  UIMAD.WIDE.U32 UR18, UR13, UR51, URZ ;  /* 0x000000330d1272a5 */ /* 0x000fe4000f8e00ff */
[----:B------:R-:W-:Y:S02]  /*45e0*/  UIMAD.WIDE.U32 UR26, UR14, UR48, URZ ;  /* 0x000000300e1a72a5 */ /* 0x000fe4000f8e00ff */
[----:B------:R-:W-:Y:S02]  /*45f0*/  USEL UR4, UR31, UR38, !UP5 ;  /* 0x000000261f047287 */ /* 0x000fe4000e800000 */
[----:B------:R-:W-:Y:S02]  /*4600*/  USEL UR7, UR37, UR39, !UP6 ;  /* 0x0000002725077287 */ /* 0x000fe4000f000000 */
[----:B------:R-:W-:Y:S02]  /*4610*/  UIMAD.WIDE.U32 UR8, UR4, UR22, URZ ;  /* 0x00000016040872a5 */ /* 0x000fe4000f8e00ff */
[----:B------:R-:W-:Y:S01]  /*4620*/  UIMAD.WIDE.U32 UR10, UR7, UR22, URZ ;  /* 0x00000016070a72a5 */ /* 0x000fe2000f8e00ff */
[----:B------:R-:W-:Y:S02]  /*4630*/  UMOV UR5, UR19 ;  /* 0x0000001300057c82 */ /* 0x000fe40008000000 */
[----:B------:R-:W-:Y:S03]  /*4640*/  USHF.R.U32.HI UR6, URZ, UR46, UR5 ;  /* 0x0000002eff067299 */ /* 0x000fe60008011605 */
[----:B------:R-:W-:Y:S01]  /*4650*/  UMOV UR5, UR27 ;  /* 0x0000001b00057c82 */ /* 0x000fe20008000000 */
[----:B------:R-:W-:Y:S02]  /*4660*/  USEL UR6, UR13, UR6, !UP5 ;  /* 0x000000060d067287 */ /* 0x000fe4000e800000 */
[----:B------:R-:W-:Y:S03]  /*4670*/  USHF.R.U32.HI UR12, URZ, UR49, UR5 ;  /* 0x00000031ff0c7299 */ /* 0x000fe60008011605 */
[----:B------:R-:W-:Y:S02]  /*4680*/  UMOV UR5, UR9 ;  /* 0x0000000900057c82 */ /* 0x000fe40008000000 */
[----:B------:R-:W-:Y:S03]  /*4690*/  @UP4 USHF.R.U32.HI UR4, URZ, UR23, UR5 ;  /* 0x00000017ff044299 */ /* 0x000fe60008011605 */
[----:B------:R-:W-:Y:S01]  /*46a0*/  UMOV UR5, UR11 ;  /* 0x0000000b00057c82 */ /* 0x000fe20008000000 */
[----:B------:R-:W-:Y:S02]  /*46b0*/  UIMAD UR4, UR45, UR4, URZ ;  /* 0x000000042d0472a4 */ /* 0x000fe4000f8e02ff */
[----:B------:R-:W-:Y:S02]  /*46c0*/  @UP4 USHF.R.U32.HI UR7, URZ, UR23, UR5 ;  /* 0x00000017ff074299 */ /* 0x000fe40008011605 */
[----:B------:R-:W-:Y:S02]  /*46d0*/  UIMAD.WIDE.U32 UR10, UR6, UR22, URZ ;  /* 0x00000016060a72a5 */ /* 0x000fe4000f8e00ff */
[----:B------:R-:W-:Y:S02]  /*46e0*/  USEL UR5, UR14, UR12, !UP6 ;  /* 0x0000000c0e057287 */ /* 0x000fe4000f000000 */
[----:B------:R-:W-:Y:S02]  /*46f0*/  UIMAD UR8, UR45, UR7, URZ ;  /* 0x000000072d0872a4 */ /* 0x000fe4000f8e02ff */
[----:B------:R-:W-:Y:S03]  /*4700*/  UISETP.GE.AND UP0, UPT, UR6, UR4, UPT ;  /* 0x000000040600728c */ /* 0x000fe6000bf06270 */
[----:B------:R-:W-:Y:S01]  /*4710*/  UMOV UR4, UR11 ;  /* 0x0000000b00047c82 */ /* 0x000fe20008000000 */
[----:B------:R-:W-:Y:S02]  /*4720*/  UISETP.GE.OR UP0, UPT, UR5, UR8, UP0 ;  /* 0x000000080500728c */ /* 0x000fe40008706670 */
[----:B------:R-:W-:Y:S02]  /*4730*/  USHF.R.U32.HI UR4, URZ, UR23, UR4 ;  /* 0x00000017ff047299 */ /* 0x000fe40008011604 */
[----:B------:R-:W-:Y:S02]  /*4740*/  UIMAD.WIDE.U32 UR8, UR5, UR22, URZ ;  /* 0x00000016050872a5 */ /* 0x000fe4000f8e00ff */
[----:B------:R-:W-:Y:S04]  /*4750*/  USEL UR10, UR6, UR4, !UP4 ;  /* 0x00000004060a7287 */ /* 0x000fe8000e000000 */
[----:B------:R-:W-:Y:S01]  /*4760*/  UIADD3 UR11, UPT, UPT, -UR10, URZ, URZ ;  /* 0x000000ff0a0b7290 */ /* 0x000fe2000fffe1ff */
[----:B------:R-:W-:Y:S02]  /*4770*/  @!UP0 UMOV UR4, UR9 ;  /* 0x0000000900048c82 */ /* 0x000fe40008000000 */
[----:B------:R-:W-:Y:S02]  /*4780*/  @!UP0 USHF.R.U32.HI UR4, URZ, UR23, UR4 ;  /* 0x00000017ff048299 */ /* 0x000fe40008011604 */
[----:B------:R-:W-:Y:S02]  /*4790*/  UIMAD UR8, UR45, UR11, UR6 ;  /* 0x0000000b2d0872a4 */ /* 0x000fe4000f8e0206 */
[----:B------:R-:W-:Y:S04]  /*47a0*/  @!UP0 USEL UR4, UR5, UR4, !UP4 ;  /* 0x0000000405048287 */ /* 0x000fe8000e000000 */
[----:B------:R-:W-:Y:S02]  /*47b0*/  @!UP0 UIMAD UR7, UR7, UR8, UR4 ;  /* 0x00000008070782a4 */ /* 0x000fe4000f8e0204 */
[----:B------:R-:W-:Y:S02]  /*47c0*/  @!UP0 UIADD3 UR9, UPT, UPT, UR10, -UR4, URZ ;  /* 0x800000040a098290 */ /* 0x000fe4000fffe0ff */
[----:B------:R-:W-:Y:S02]  /*47d0*/  UIADD3 UR8, UPT, UPT, -UR6, URZ, URZ ;  /* 0x000000ff06087290 */ /* 0x000fe4000fffe1ff */
[----:B------:R-:W-:Y:S02]  /*47e0*/  UIADD3 UR4, UPT, UPT, -UR5, URZ, URZ ;  /* 0x000000ff05047290 */ /* 0x000fe4000fffe1ff */
[----:B------:R-:W-:Y:S03]  /*47f0*/  @!UP0 UIMAD UR6, UR9, UR45, UR5 ;  /* 0x0000002d090682a4 */ /* 0x000fe6000f8e0205 */
[----:B------:R-:W-:Y:S01]  /*4800*/  @!UP0 UMOV UR5, UR7 ;  /* 0x0000000700058c82 */ /* 0x000fe20008000000 */
[----:B------:R-:W-:Y:S02]  /*4810*/  UIMAD UR7, UR15, UR4, UR14 ;  /* 0x000000040f0772a4 */ /* 0x000fe4000f8e020e */
[----:B------:R-:W-:Y:S02]  /*4820*/  UIMAD UR4, UR50, UR8, UR13 ;  /* 0x00000008320472a4 */ /* 0x000fe4000f8e020d */
[----:B------:R-:W-:Y:S02]  /*4830*/  UIMAD UR14, UR5, UR15, UR7 ;  /* 0x0000000f050e72a4 */ /* 0x000fe4000f8e0207 */
[----:B------:R-:W-:Y:S11]  /*4840*/  UIMAD UR13, UR6, UR50, UR4 ;  /* 0x00000032060d72a4 */ /* 0x000ff6000f8e0204 */
[----:B------:R-:W-:Y:S01]  /*4850*/  @!UPT UIADD3 URZ, UPT, UPT, URZ, URZ, URZ ;  /* 0x000000fffffff290 */ /* 0x000fe2000fffe0ff */
.L_x_75:
[----:B------:R-:W2:Y:S01]  /*4860*/  @!UP3 LDCU.128 UR8, c[0x0][0xb10] ;  /* 0x00016200ff08b7ac */ /* 0x000ea20008000c00 */
[----:B------:R-:W-:Y:S01]  /*4870*/  IMAD.MOV.U32 R10, RZ, RZ, 0x1 ;  /* 0x00000001ff0a7424 */ /* 0x000fe200078e00ff */
[C---:B----4-:R-:W-:Y:S02]  /*4880*/  ISETP.NE.U32.AND P1, PT, R4.reuse, RZ, PT ;  /* 0x000000ff0400720c */ /* 0x050fe40003f25070 */
[----:B------:R-:W-:Y:S02]  /*4890*/  ISETP.NE.U32.AND P0, PT, R4, RZ, PT ;  /* 0x000000ff0400720c */ /* 0x000fe40003f05070 */
[C---:B------:R-:W-:Y:S01]  /*48a0*/  ISETP.NE.AND.EX P1, PT, R5.reuse, RZ, PT, P1 ;  /* 0x000000ff0500720c */ /* 0x040fe20003f25310 */
[----:B------:R-:W3:Y:S01]  /*48b0*/  @!UP3 LDCU UR5, c[0x0][0xb0c] ;  /* 0x00016180ff05b7ac */ /* 0x000ee20008000800 */
[----:B------:R-:W-:Y:S02]  /*48c0*/  ISETP.NE.AND.EX P0, PT, R5, RZ, PT, P0 ;  /* 0x000000ff0500720c */ /* 0x000fe40003f05300 */
[----:B------:R-:W-:Y:S01]  /*48d0*/  SHF.L.U32 R10, R10, 0x1f, RZ ;  /* 0x0000001f0a0a7819 */ /* 0x000fe200000006ff */
[----:B------:R-:W-:Y:S02]  /*48e0*/  USHF.L.U32 UR43, UR16, 0x7, URZ ;  /* 0x00000007102b7899 */ /* 0x000fe400080006ff */
[----:B------:R-:W-:Y:S02]  /*48f0*/  USHF.L.U32 UR42, UR20, 0x7, URZ ;  /* 0x00000007142a7899 */ /* 0x000fe400080006ff */
[----:B--2---:R-:W-:Y:S07]  /*4900*/  UIMAD.WIDE.U32 UR6, UR14, UR8, URZ ;  /* 0x000000080e0672a5 */ /* 0x004fee000f8e00ff */
[----:B------:R-:W-:Y:S01]  /*4910*/  @!UP3 UMOV UR4, UR7 ;  /* 0x000000070004bc82 */ /* 0x000fe20008000000 */
[----:B---3--:R-:W-:Y:S02]  /*4920*/  @!UP3 UISETP.NE.AND UP0, UPT, UR5, 0x1, UPT ;  /* 0x000000010500b88c */ /* 0x008fe4000bf05270 */
[----:B------:R-:W-:Y:S02]  /*4930*/  @!UP3 USHF.R.U32.HI UR4, URZ, UR9, UR4 ;  /* 0x00000009ff04b299 */ /* 0x000fe40008011604 */
[----:B------:R-:W-:Y:S02]  /*4940*/  UIMAD.WIDE.U32 UR6, UR13, UR11, URZ ;  /* 0x0000000b0d0672a5 */ /* 0x000fe4000f8e00ff */
[----:B------:R-:W-:Y:S02]  /*4950*/  @!UP3 USEL UR8, UR14, UR4, !UP0 ;  /* 0x000000040e08b287 */ /* 0x000fe4000c000000 */
[----:B------:R-:W-:Y:S03]  /*4960*/  @!UP3 UISETP.NE.AND UP0, UPT, UR10, 0x1, UPT ;  /* 0x000000010a00b88c */ /* 0x000fe6000bf05270 */
[----:B------:R-:W-:Y:S02]  /*4970*/  @!UP3 UMOV UR6, UR7 ;  /* 0x000000070006bc82 */ /* 0x000fe40008000000 */
[----:B------:R-:W2:Y:S02]  /*4980*/  @!UP3 LDCU UR4, c[0x0][0xb20] ;  /* 0x00016400ff04b7ac */ /* 0x000ea40008000800 */
[----:B--2---:R-:W-:Y:S04]  /*4990*/  @!UP3 USHF.R.U32.HI UR6, URZ, UR4, UR6 ;  /* 0x00000004ff06b299 */ /* 0x004fe80008011606 */
[----:B------:R-:W-:Y:S04]  /*49a0*/  @!UP3 USEL UR6, UR13, UR6, !UP0 ;  /* 0x000000060d06b287 */ /* 0x000fe8000c000000 */
[----:B------:R-:W-:Y:S02]  /*49b0*/  @!UP3 UIADD3 UR4, UPT, UPT, -UR8, UR6, URZ ;  /* 0x000000060804b290 */ /* 0x000fe4000fffe1ff */
[----:B------:R-:W-:Y:S02]  /*49c0*/  @!UP3 UIADD3 UR6, UPT, UPT, UR8, -UR6, URZ ;  /* 0x800000060806b290 */ /* 0x000fe4000fffe0ff */
[----:B------:R-:W-:Y:S02]  /*49d0*/  @!UP3 UIMAD UR14, UR4, UR5, UR14 ;  /* 0x00000005040eb2a4 */ /* 0x000fe4000f8e020e */
[----:B------:R-:W-:Y:S01]  /*49e0*/  @!UP3 UIMAD UR13, UR6, UR10, UR13 ;  /* 0x0000000a060db2a4 */ /* 0x000fe2000f8e020d */
[----:B------:R-:W-:Y:S11]  /*49f0*/  BRA.U UP1, `(.L_x_76) ;  /* 0x0000000101107547 */ /* 0x000ff6000b800000 */
[----:B------:R-:W-:Y:S04]  /*4a00*/  MOV R6, UR53 ;  /* 0x0000003500067c02 */ /* 0x000fe80008000f00 */
[----:B------:R-:W-:Y:S04]  /*4a10*/  SHF.L.U32 R6, R6, 0x1f, RZ ;  /* 0x0000001f06067819 */ /* 0x000fe800000006ff */
[----:B------:R-:W2:Y:S02]  /*4a20*/  SYNCS.PHASECHK.TRANS64.TRYWAIT P2, [UR21+0x78], R6 ;  /* 0x00007806ff0075a7 */ /* 0x000ea40008041115 */
[----:B--2---:R-:W-:Y:S05]  /*4a30*/  @!P2 BRA `(.L_x_77) ;  /* 0x00000074002ca947 */ /* 0x004fea0003800000 */
.L_x_76:
[----:B------:R-:W-:Y:S05]  /*4a40*/  @!P1 BRA `(.L_x_78) ;  /* 0x0000000000309947 */ /* 0x000fea0003800000 */
[----:B------:R-:W-:Y:S01]  /*4a50*/  ISETP.NE.U32.AND P1, PT, R2, RZ, PT ;  /* 0x000000ff0200720c */ /* 0x000fe20003f25070 */
[----:B------:R-:W2:Y:S01]  /*4a60*/  LDCU.64 UR4, c[0x0][0x358] ;  /* 0x00006b00ff0477ac */ /* 0x000ea20008000a00 */
[----:B------:R-:W-:Y:S02]  /*4a70*/  IMAD.MOV.U32 R52, RZ, RZ, 0x1 ;  /* 0x00000001ff347424 */ /* 0x000fe400078e00ff */
[----:B------:R-:W-:Y:S11]  /*4a80*/  ISETP.NE.AND.EX P1, PT, R3, RZ, PT, P1 ;  /* 0x000000ff0300720c */ /* 0x000ff60003f25310 */
[----:B------:R-:W-:Y:S02]  /*4a90*/  @!UPT UIADD3 URZ, UPT, UPT, URZ, URZ, URZ ;  /* 0x000000fffffff290 */ /* 0x000fe4000fffe0ff */
[----:B------:R-:W3:Y:S01]  /*4aa0*/  @P1 LDC.64 R8, c[0x0][0x888] ;  /* 0x00022200ff081b82 */ /* 0x000ee20000000a00 */
[----:B-1----:R-:W-:Y:S04]  /*4ab0*/  @P1 IMAD R0, R4, UR36, RZ ;  /* 0x0000002404001c24 */ /* 0x002fe8000f8e02ff */
[----:B---3--:R-:W-:Y:S04]  /*4ac0*/  @P1 IMAD.WIDE R8, R0, 0x4, R8 ;  /* 0x0000000400081825 */ /* 0x008fe800078e0208 */
[----:B------:R-:W-:Y:S01]  /*4ad0*/  HFMA2 R0, -RZ, RZ, 0, 5.9604644775390625e-08 ;  /* 0x00000001ff007431 */ /* 0x000fe200000001ff */
[----:B--2--5:R2:W5:Y:S04]  /*4ae0*/  @P1 LDG.E R27, desc[UR4][R8.64] ;  /* 0x00000004081b1981 */ /* 0x024568000c1e1900 */
[----:B------:R-:W-:Y:S01]  /*4af0*/  @!P1 PRMT R52, R0, 0x7610, R52 ;  /* 0x0000761000349816 */ /* 0x000fe20000000034 */
[----:B--2---:R-:W3:Y:S06]  /*4b00*/  @!P1 LDC R27, c[0x0][0x880] ;  /* 0x00022000ff1b9b82 */ /* 0x004eec0000000800 */
.L_x_78:
[----:B---3-5:R-:W-:Y:S01]  /*4b10*/  @!P0 FSETP.EQ.AND P1, PT, R27, RZ, PT ;  /* 0x000000ff1b00820b */ /* 0x028fe20003f22000 */
[----:B------:R-:W-:Y:S01]  /*4b20*/  @!UPT UIADD3 URZ, UPT, UPT, URZ, URZ, URZ ;  /* 0x000000fffffff290 */ /* 0x000fe2000fffe0ff */
[----:B------:R-:W-:Y:S11]  /*4b30*/  @!P0 BRA `(.L_x_79) ;  /* 0x0000000000188947 */ /* 0x000ff60003800000 */
[----:B------:R-:W-:Y:S02]  /*4b40*/  LOP3.LUT P0, RZ, R52, 0xff, RZ, 0xc0, !PT ;  /* 0x000000ff34ff7812 */ /* 0x000fe4000780c0ff */
[----:B------:R-:W-:Y:S04]  /*4b50*/  ISETP.NE.U32.AND P1, PT, R2, RZ, PT ;  /* 0x000000ff0200720c */ /* 0x000fe80003f25070 */
[----:B------:R-:W-:Y:S04]  /*4b60*/  ISETP.NE.AND.EX P1, PT, R3, RZ, PT, P1 ;  /* 0x000000ff0300720c */ /* 0x000fe80003f25310 */
[----:B------:R-:W-:Y:S03]  /*4b70*/  PLOP3.LUT P1, PT, P1, PT, PT, 0x8, 0x80 ;  /* 0x000000000080781c */ /* 0x000fe60000f2e170 */
[----:B------:R-:W-:Y:S11]  /*4b80*/  @P0 FSETP.EQ.AND P1, PT, R27, RZ, PT ;  /* 0x000000ff1b00020b */ /* 0x000ff60003f22000 */
[----:B------:R-:W-:Y:S02]  /*4b90*/  @!UPT UIADD3 URZ, UPT, UPT, URZ, URZ, URZ ;  /* 0x000000fffffff290 */ /* 0x000fe4000fffe0ff */
.L_x_79:
[----:B------:R-:W2:Y:S01]  /*4ba0*/  SYNCS.PHASECHK.TRANS64.TRYWAIT P2, [UR21+0x50], R10 ;  /* 0x0000500aff0075a7 */ /* 0x000ea20008041115 */
[----:B------:R-:W-:Y:S04]  /*4bb0*/  ELECT P0, URZ, PT ;  /* 0x0000000000ff782f */ /* 0x000fe80003800000 */
[----:B------:R-:W-:Y:S11]  /*4bc0*/  PLOP3.LUT P1, PT, P1, P0, PT, 0xf2, 0x2f ;  /* 0x00000000002f781c */ /* 0x000ff60000f21e72 */
[----:B------:R-:W-:Y:S02]  /*4bd0*/  @!UPT UIADD3 URZ, UPT, UPT, URZ, URZ, URZ ;  /* 0x000000fffffff290 */ /* 0x000fe4000fffe0ff */
[----:B------:R-:W-:Y:S05]  /*4be0*/  @!P1 IADD3 R8, P0, PT, R16, 0x580, RZ ;  /* 0x0000058010089810 */ /* 0x000fea0007f1e0ff */
[----:B-1----:R-:W-:Y:S01]  /*4bf0*/  @!P1 IMAD.X R6, RZ, RZ, R17, P0 ;  /* 0x000000ffff069224 */ /* 0x002fe200000e0611 */
[----:B--2---:R-:W-:Y:S07]  /*4c00*/  @!P2 BRA `(.L_x_80) ;  /* 0x0000007000d0a947 */ /* 0x004fee0003800000 */
.L_x_201:
[----:B------:R-:W-:Y:S01]  /*4c10*/  @!P1 R2UR UR5, R8 ;  /* 0x00000000080592ca */ /* 0x000fe200000e0000 */
[----:B------:R-:W-:Y:S01]  /*4c20*/  VOTEU.ALL UP0, P1 ;  /* 0x0000000000ff7886 */ /* 0x000fe20000800000 */
[----:B------:R-:W-:Y:S01]  /*4c30*/  @!P1 R2UR UR4, R6 ;  /* 0x00000000060492ca */ /* 0x000fe200000e0000 */
[----:B-1----:R-:W-:Y:S01]  /*4c40*/  @!P1 IMAD.MOV.U32 R0, RZ, RZ, 0x2000 ;  /* 0x00002000ff009424 */ /* 0x002fe200078e00ff */
[----:B------:R-:W-:Y:S01]  /*4c50*/  UMOV UR8, 0x0 ;  /* 0x0000000000087882 */ /* 0x000fe20000000000 */
[----:B------:R-:W-:Y:S01]  /*4c60*/  UMOV UR9, 0x10000000 ;  /* 0x1000000000097882 */ /* 0x000fe20000000000 */
[----:B------:R-:W-:Y:S01]  /*4c70*/  @!UP0 UIADD3 UR40, UPT, UPT, UR21, 0x200, URZ ;  /* 0x0000020015288890 */ /* 0x000fe2000fffe0ff */
[----:B------:R-:W-:Y:S01]  /*4c80*/  VOTEU.ALL UP0, P1 ;  /* 0x0000000000ff7886 */ /* 0x000fe20000800000 */
[----:B------:R-:W-:Y:S01]  /*4c90*/  UMOV UR44, UR36 ;  /* 0x00000024002c7c82 */ /* 0x000fe20008000000 */
[----:B------:R-:W-:Y:S04]  /*4ca0*/  UPRMT UR6, UR52, 0x654, UR41 ;  /* 0x0000065434067896 */ /* 0x000fe80008000029 */
[----:B------:R-:W-:Y:S02]  /*4cb0*/  IMAD.U32 R8, RZ, RZ, UR5 ;  /* 0x00000005ff087e24 */ /* 0x000fe4000f8e00ff */
[----:B------:R-:W-:Y:S03]  /*4cc0*/  IMAD.U32 R9, RZ, RZ, UR4 ;  /* 0x00000004ff097e24 */ /* 0x000fe6000f8e00ff */
[----:B------:R-:W-:Y:S02]  /*4cd0*/  @!P1 R2UR UR4, R8 ;  /* 0x00000000080492ca */ /* 0x000fe400000e0000 */
[----:B------:R-:W-:Y:S02]  /*4ce0*/  @!P1 R2UR UR5, R9 ;  /* 0x00000000090592ca */ /* 0x000fe400000e0000 */
[----:B------:R-:W-:Y:S05]  /*4cf0*/  @!P1 IADD3 R8, P0, PT, R16, 0x580, RZ ;  /* 0x0000058010089810 */ /* 0x000fea0007f1e0ff */
[----:B------:R-:W-:Y:S06]  /*4d00*/  @!P1 IMAD.X R6, RZ, RZ, R17, P0 ;  /* 0x000000ffff069224 */ /* 0x000fec00000e0611 */
[----:B------:R1:W-:Y:S01]  /*4d10*/  @!UP0 UTMALDG.3D [UR40], [UR4], desc[UR8] ;  /* 0x00000828040085b4 */ /* 0x0003e20008011000 */
[----:B------:R1:W-:Y:S01]  /*4d20*/  @!P1 SYNCS.ARRIVE.TRANS64.RED.A0TR RZ, [UR21+0x30], R0 ;  /* 0x00003000ffff99a7 */ /* 0x0003e20008300415 */
[----:B------:R-:W-:Y:S01]  /*4d30*/  SYNCS.ARRIVE.TRANS64.RED.A1T0 RZ, [UR6], RZ ;  /* 0x000000ffffff79a7 */ /* 0x000fe20008100406 */
[----:B------:R-:W2:Y:S02]  /*4d40*/  SYNCS.PHASECHK.TRANS64.TRYWAIT P2, [UR21+0x58], R10 ;  /* 0x0000580aff0075a7 */ /* 0x000ea40008041115 */
[----:B-12---:R-:W-:Y:S05]  /*4d50*/  @!P2 BRA `(.L_x_81) ;  /* 0x000000700094a947 */ /* 0x006fea0003800000 */
.L_x_203:
[----:B------:R-:W-:Y:S01]  /*4d60*/  @!P1 R2UR UR5, R8 ;  /* 0x00000000080592ca */ /* 0x000fe200000e0000 */
[----:B------:R-:W-:Y:S01]  /*4d70*/  VOTEU.ALL UP0, P1 ;  /* 0x0000000000ff7886 */ /* 0x000fe20000800000 */
[----:B------:R-:W-:Y:S01]  /*4d80*/  @!P1 R2UR UR4, R6 ;  /* 0x00000000060492ca */ /* 0x000fe200000e0000 */
[----:B-1----:R-:W-:Y:S01]  /*4d90*/  @!P1 IMAD.MOV.U32 R0, RZ, RZ, 0x2000 ;  /* 0x00002000ff009424 */ /* 0x002fe200078e00ff */
[----:B------:R-:W-:Y:S01]  /*4da0*/  UMOV UR8, 0x0 ;  /* 0x0000000000087882 */ /* 0x000fe20000000000 */
[----:B------:R-:W-:Y:S01]  /*4db0*/  UMOV UR9, 0x10000000 ;  /* 0x1000000000097882 */ /* 0x000fe20000000000 */
[----:B------:R-:W-:Y:S02]  /*4dc0*/  @!UP0 UIADD3 UR34, UPT, UPT, UR42, 0x10, URZ ;  /* 0x000000102a228890 */ /* 0x000fe4000fffe0ff */
[----:B------:R-:W-:Y:S01]  /*4dd0*/  @!UP0 UIADD3 UR32, UPT, UPT, UR21, 0x2200, URZ ;  /* 0x0000220015208890 */ /* 0x000fe2000fffe0ff */
[----:B------:R-:W-:Y:S01]  /*4de0*/  VOTEU.ALL UP0, P1 ;  /* 0x0000000000ff7886 */ /* 0x000fe20000800000 */
[----:B------:R-:W-:Y:S01]  /*4df0*/  UMOV UR35, UR43 ;  /* 0x0000002b00237c82 */ /* 0x000fe20008000000 */
[----:B------:R-:W-:Y:S02]  /*4e00*/  UPRMT UR7, UR52, 0x654, UR33 ;  /* 0x0000065434077896 */ /* 0x000fe40008000021 */
        /* <DEDUP_REMOVED lines=11> */
.L_x_205:
        /* <DEDUP_REMOVED lines=10> */
[----:B------:R-:W-:Y:S02]  /*4f60*/  UMOV UR28, UR36 ;  /* 0x00000024001c7c82 */ /* 0x000fe40008000000 */
[----:B------:R-:W-:Y:S01]  /*4f70*/  IMAD.U32 R8, RZ, RZ, UR5 ;  /* 0x00000005ff087e24 */ /* 0x000fe2000f8e00ff */
[----:B------:R-:W-:Y:S01]  /*4f80*/  UPRMT UR29, UR52, 0x654, UR25 ;  /* 0x00000654341d7896 */ /* 0x000fe20008000019 */
        /* <DEDUP_REMOVED lines=10> */
.L_x_207:
        /* <DEDUP_REMOVED lines=16> */
[----:B------:R-:W-:Y:S02]  /*5130*/  SHF.L.U32 R9, RZ, 0x1f, RZ ;  /* 0x0000001fff097819 */ /* 0x000fe400000006ff */
[----:B------:R-:W-:Y:S05]  /*5140*/  @!P1 IADD3 R8, P0, PT, R16, 0x580, RZ ;  /* 0x0000058010089810 */ /* 0x000fea0007f1e0ff */
[----:B------:R-:W-:Y:S04]  /*5150*/  @!P1 IMAD.X R6, RZ, RZ, R17, P0 ;  /* 0x000000ffff069224 */ /* 0x000fe800000e0611 */
[----:B------:R1:W-:Y:S01]  /*5160*/  @!UP0 UTMALDG.3D [UR16], [UR4], desc[UR8] ;  /* 0x00000810040085b4 */ /* 0x0003e20008011000 */
[----:B------:R1:W-:Y:S01]  /*5170*/  @!P1 SYNCS.ARRIVE.TRANS64.RED.A0TR RZ, [UR21+0x48], R0 ;  /* 0x00004800ffff99a7 */ /* 0x0003e20008300415 */
[----:B------:R-:W-:Y:S01]  /*5180*/  SYNCS.ARRIVE.TRANS64.RED.A1T0 RZ, [UR24], RZ ;  /* 0x000000ffffff79a7 */ /* 0x000fe20008100418 */
[----:B------:R-:W2:Y:S02]  /*5190*/  SYNCS.PHASECHK.TRANS64.TRYWAIT P2, [UR21+0x50], R9 ;  /* 0x00005009ff0075a7 */ /* 0x000ea40008041115 */
[----:B-12---:R-:W-:Y:S05]  /*51a0*/  @!P2 BRA `(.L_x_84) ;  /* 0x0000006c00c8a947 */ /* 0x006fea0003800000 */
.L_x_209:
[----:B------:R-:W-:Y:S01]  /*51b0*/  @!P1 R2UR UR5, R8 ;  /* 0x00000000080592ca */ /* 0x000fe200000e0000 */
[----:B------:R-:W-:Y:S01]  /*51c0*/  VOTEU.ALL UP0, P1 ;  /* 0x0000000000ff7886 */ /* 0x000fe20000800000 */
[----:B------:R-:W-:Y:S01]  /*51d0*/  @!P1 R2UR UR4, R6 ;  /* 0x00000000060492ca */ /* 0x000fe200000e0000 */
[----:B-1----:R-:W-:Y:S01]  /*51e0*/  @!P1 IMAD.MOV.U32 R0, RZ, RZ, 0x2000 ;  /* 0x00002000ff009424 */ /* 0x002fe200078e00ff */
[----:B------:R-:W-:Y:S01]  /*51f0*/  UMOV UR18, 0x0 ;  /* 0x0000000000127882 */ /* 0x000fe20000000000 */
[----:B------:R-:W-:Y:S01]  /*5200*/  UMOV UR19, 0x10000000 ;  /* 0x1000000000137882 */ /* 0x000fe20000000000 */
[----:B------:R-:W-:Y:S01]  /*5210*/  @!UP0 UIADD3 UR10, UPT, UPT, UR42, 0x40, URZ ;  /* 0x000000402a0a8890 */ /* 0x000fe2000fffe0ff */
[----:B------:R-:W-:Y:S01]  /*5220*/  @!P1 IADD3 R8, P0, PT, R16, 0x580, RZ ;  /* 0x0000058010089810 */ /* 0x000fe20007f1e0ff */
[----:B------:R-:W-:Y:S01]  /*5230*/  @!UP0 UIADD3 UR8, UPT, UPT, UR21, 0x200, URZ ;  /* 0x0000020015088890 */ /* 0x000fe2000fffe0ff */
[----:B------:R-:W-:Y:S01]  /*5240*/  VOTEU.ALL UP0, P1 ;  /* 0x0000000000ff7886 */ /* 0x000fe20000800000 */
[----:B------:R-:W-:Y:S01]  /*5250*/  UMOV UR9, UR41 ;  /* 0x0000002900097c82 */ /* 0x000fe20008000000 */
[----:B------:R-:W-:Y:S02]  /*5260*/  UMOV UR11, UR43 ;  /* 0x0000002b000b7c82 */ /* 0x000fe40008000000 */
[----:B------:R-:W-:Y:S01]  /*5270*/  IMAD.U32 R18, RZ, RZ, UR5 ;  /* 0x00000005ff127e24 */ /* 0x000fe2000f8e00ff */
[----:B------:R-:W-:Y:S01]  /*5280*/  UMOV UR12, UR36 ;  /* 0x00000024000c7c82 */ /* 0x000fe20008000000 */
[----:B------:R-:W-:Y:S02]  /*5290*/  IMAD.U32 R19, RZ, RZ, UR4 ;  /* 0x00000004ff137e24 */ /* 0x000fe4000f8e00ff */
[----:B------:R-:W-:Y:S01]  /*52a0*/  @!P1 IMAD.X R6, RZ, RZ, R17, P0 ;  /* 0x000000ffff069224 */ /* 0x000fe200000e0611 */
[----:B------:R-:W-:Y:S02]  /*52b0*/  @!P1 R2UR UR4, R18 ;  /* 0x00000000120492ca */ /* 0x000fe400000e0000 */
[----:B------:R-:W-:Y:S11]  /*52c0*/  @!P1 R2UR UR5, R19 ;  /* 0x00000000130592ca */ /* 0x000ff600000e0000 */
[----:B------:R-:W-:Y:S02]  /*52d0*/  @!UPT UIADD3 URZ, UPT, UPT, URZ, URZ, URZ ;  /* 0x000000fffffff290 */ /* 0x000fe4000fffe0ff */
[----:B------:R1:W-:Y:S01]  /*52e0*/  @!UP0 UTMALDG.3D [UR8], [UR4], desc[UR18] ;  /* 0x00001208040085b4 */ /* 0x0003e20008011000 */
[----:B------:R1:W-:Y:S01]  /*52f0*/  @!P1 SYNCS.ARRIVE.TRANS64.RED.A0TR RZ, [UR21+0x30], R0 ;  /* 0x00003000ffff99a7 */ /* 0x0003e20008300415 */
[----:B------:R-:W-:Y:S01]  /*5300*/  SYNCS.ARRIVE.TRANS64.RED.A1T0 RZ, [UR6], RZ ;  /* 0x000000ffffff79a7 */ /* 0x000fe20008100406 */
[----:B------:R-:W2:Y:S02]  /*5310*/  SYNCS.PHASECHK.TRANS64.TRYWAIT P2, [UR21+0x58], R9 ;  /* 0x00005809ff0075a7 */ /* 0x000ea40008041115 */
[----:B-12---:R-:W-:Y:S05]  /*5320*/  @!P2 BRA `(.L_x_85) ;  /* 0x0000006c0080a947 */ /* 0x006fea0003800000 */
.L_x_211:
        /* <DEDUP_REMOVED lines=24> */
.L_x_213:
[----:B------:R-:W-:Y:S01]  /*54b0*/  @!P1 R2UR UR5, R8 ;  /* 0x00000000080592ca */ /* 0x000fe200000e0000 */
[----:B------:R-:W-:Y:S01]  /*54c0*/  VOTEU.ALL UP0, P1 ;  /* 0x0000000000ff7886 */ /* 0x000fe20000800000 */
[----:B------:R-:W-:Y:S01]  /*54d0*/  @!P1 R2UR UR4, R6 ;  /* 0x00000000060492ca */ /* 0x000fe200000e0000 */
[----:B-1----:R-:W-:Y:S01]  /*54e0*/  @!P1 IMAD.MOV.U32 R0, RZ, RZ, 0x2000 ;  /* 0x00002000ff009424 */ /* 0x002fe200078e00ff */
[----:B------:R-:W-:Y:S01]  /*54f0*/  UMOV UR6, 0x0 ;  /* 0x0000000000067882 */ /* 0x000fe20000000000 */
[----:B------:R-:W-:Y:S01]  /*5500*/  UMOV UR7, 0x10000000 ;  /* 0x1000000000077882 */ /* 0x000fe20000000000 */
[----:B------:R-:W-:Y:S01]  /*5510*/  @!UP0 UIADD3 UR10, UPT, UPT, UR42, 0x60, URZ ;  /* 0x000000602a0a8890 */ /* 0x000fe2000fffe0ff */
[----:B------:R-:W-:Y:S01]  /*5520*/  VIADD R14, R14, 0x1 ;  /* 0x000000010e0e7836 */ /* 0x000fe20000000000 */
[----:B------:R-:W-:Y:S01]  /*5530*/  @!UP0 UIADD3 UR8, UPT, UPT, UR21, 0x4200, URZ ;  /* 0x0000420015088890 */ /* 0x000fe2000fffe0ff */
[----:B------:R-:W-:Y:S01]  /*5540*/  VOTEU.ALL UP0, P1 ;  /* 0x0000000000ff7886 */ /* 0x000fe20000800000 */
[----:B------:R-:W-:Y:S01]  /*5550*/  UMOV UR9, UR25 ;  /* 0x0000001900097c82 */ /* 0x000fe20008000000 */
[----:B------:R-:W-:Y:S02]  /*5560*/  UMOV UR11, UR43 ;  /* 0x0000002b000b7c82 */ /* 0x000fe40008000000 */
[----:B------:R-:W-:Y:S01]  /*5570*/  IMAD.U32 R18, RZ, RZ, UR5 ;  /* 0x00000005ff127e24 */ /* 0x000fe2000f8e00ff */
[----:B------:R-:W-:Y:S01]  /*5580*/  UMOV UR12, UR36 ;  /* 0x00000024000c7c82 */ /* 0x000fe20008000000 */
[----:B------:R-:W-:Y:S03]  /*5590*/  IMAD.U32 R19, RZ, RZ, UR4 ;  /* 0x00000004ff137e24 */ /* 0x000fe6000f8e00ff */
        /* <DEDUP_REMOVED lines=8> */
.L_x_215:
[----:B------:R-:W-:Y:S01]  /*5620*/  @!P1 IADD3 R6, P0, PT, R16, 0x580, RZ ;  /* 0x0000058010069810 */ /* 0x000fe20007f1e0ff */
[----:B------:R-:W-:Y:S01]  /*5630*/  VOTEU.ALL UP0, P1 ;  /* 0x0000000000ff7886 */ /* 0x000fe20000800000 */
[----:B------:R-:W-:Y:S01]  /*5640*/  UMOV UR6, 0x0 ;  /* 0x0000000000067882 */ /* 0x000fe20000000000 */
[----:B------:R-:W-:Y:S01]  /*5650*/  UMOV UR7, 0x10000000 ;  /* 0x1000000000077882 */ /* 0x000fe20000000000 */
[----:B------:R-:W-:Y:S01]  /*5660*/  @!P1 R2UR UR5, R6 ;  /* 0x00000000060592ca */ /* 0x000fe200000e0000 */
[----:B-1----:R-:W-:Y:S01]  /*5670*/  @!P1 IMAD.X R0, RZ, RZ, R17, P0 ;  /* 0x000000ffff009224 */ /* 0x002fe200000e0611 */
[----:B------:R-:W-:Y:S01]  /*5680*/  @!UP0 UIADD3 UR10, UPT, UPT, UR42, 0x70, URZ ;  /* 0x000000702a0a8890 */ /* 0x000fe2000fffe0ff */
[----:B------:R-:W-:Y:S01]  /*5690*/  R2UR UR18, R54 ;  /* 0x00000000361272ca */ /* 0x000fe200000e0000 */
[----:B------:R-:W-:Y:S01]  /*56a0*/  @!UP0 UIADD3 UR8, UPT, UPT, UR21, 0x6200, URZ ;  /* 0x0000620015088890 */ /* 0x000fe2000fffe0ff */
[----:B------:R-:W-:Y:S01]  /*56b0*/  R2UR UR16, R55 ;  /* 0x00000000371072ca */ /* 0x000fe200000e0000 */
[----:B------:R-:W-:Y:S01]  /*56c0*/  VOTEU.ALL UP0, P1 ;  /* 0x0000000000ff7886 */ /* 0x000fe20000800000 */
[----:B------:R-:W-:Y:S01]  /*56d0*/  @!P1 R2UR UR4, R0 ;  /* 0x00000000000492ca */ /* 0x000fe200000e0000 */
[----:B------:R-:W-:Y:S01]  /*56e0*/  UMOV UR9, UR17 ;  /* 0x0000001100097c82 */ /* 0x000fe20008000000 */
[----:B------:R-:W-:Y:S01]  /*56f0*/  UMOV UR11, UR43 ;  /* 0x0000002b000b7c82 */ /* 0x000fe20008000000 */
[----:B------:R-:W-:Y:S01]  /*5700*/  UMOV UR12, UR36 ;  /* 0x00000024000c7c82 */ /* 0x000fe20008000000 */
[C---:B------:R-:W-:Y:S01]  /*5710*/  ISETP.NE.AND P0, PT, R14.reuse, 0x2, PT ;  /* 0x000000020e00780c */ /* 0x040fe20003f05270 */
[----:B------:R-:W-:Y:S01]  /*5720*/  UPLOP3.LUT UP1, UPT, UPT, UPT, UPT, 0x80, 0x8 ;  /* 0x000000000008789c */ /* 0x000fe20003f2f070 */
[----:B------:R-:W-:Y:S01]  /*5730*/  IMAD.U32 R8, RZ, RZ, UR5 ;  /* 0x00000005ff087e24 */ /* 0x000fe2000f8e00ff */
[----:B------:R-:W-:Y:S01]  /*5740*/  UMOV UR36, UR30 ;  /* 0x0000001e00247c82 */ /* 0x000fe20008000000 */
[----:B------:R-:W-:Y:S01]  /*5750*/  SEL R0, RZ, 0x1, P0 ;  /* 0x00000001ff007807 */ /* 0x000fe20000000000 */
[----:B------:R-:W-:Y:S01]  /*5760*/  UIADD3 UR20, UPT, UPT, UR13, UR18, URZ ;  /* 0x000000120d147290 */ /* 0x000fe2000fffe0ff */
[----:B------:R-:W-:Y:S01]  /*5770*/  SEL R14, R14, RZ, P0 ;  /* 0x000000ff0e0e7207 */ /* 0x000fe20000000000 */
[----:B------:R-:W-:Y:S01]  /*5780*/  UIADD3 UR16, UPT, UPT, UR14, UR16, URZ ;  /* 0x000000100e107290 */ /* 0x000fe2000fffe0ff */
[----:B------:R-:W-:Y:S01]  /*5790*/  LOP3.LUT R13, R13, R0, RZ, 0x3c, !PT ;  /* 0x000000000d0d7212 */ /* 0x000fe200078e3cff */
[----:B------:R-:W-:Y:S01]  /*57a0*/  IMAD.U32 R9, RZ, RZ, UR4 ;  /* 0x00000004ff097e24 */ /* 0x000fe2000f8e00ff */
[----:B------:R-:W-:Y:S04]  /*57b0*/  @!P1 R2UR UR4, R8 ;  /* 0x00000000080492ca */ /* 0x000fe800000e0000 */
[----:B------:R-:W-:Y:S11]  /*57c0*/  @!P1 R2UR UR5, R9 ;  /* 0x00000000090592ca */ /* 0x000ff600000e0000 */
[----:B------:R-:W-:Y:S02]  /*57d0*/  @!UPT UIADD3 URZ, UPT, UPT, URZ, URZ, URZ ;  /* 0x000000fffffff290 */ /* 0x000fe4000fffe0ff */
[----:B------:R2:W-:Y:S01]  /*57e0*/  @!UP0 UTMALDG.3D [UR8], [UR4], desc[UR6] ;  /* 0x00000608040085b4 */ /* 0x0005e20008011000 */
[----:B------:R2:W-:Y:S01]  /*57f0*/  @!P1 SYNCS.ARRIVE.TRANS64.RED.A0TR RZ, [UR21+0x48], R7 ;  /* 0x00004807ffff99a7 */ /* 0x0005e20008300415 */
[----:B------:R-:W-:Y:S01]  /*5800*/  SYNCS.ARRIVE.TRANS64.RED.A1T0 RZ, [UR24], RZ ;  /* 0x000000ffffff79a7 */ /* 0x000fe20008100418 */
[----:B------:R-:W-:Y:S05]  /*5810*/  BRA.U UP2, `(.L_x_88) ;  /* 0xffffffe902f07547 */ /* 0x000fea000b83ffff */
[----:B------:R-:W1:Y:S02]  /*5820*/  SYNCS.PHASECHK.TRANS64.TRYWAIT P0, [UR21+0x50], R10 ;  /* 0x0000500aff0075a7 */ /* 0x000e640008001115 */
[----:B-1----:R-:W-:Y:S05]  /*5830*/  @!P0 BRA `(.L_x_89) ;  /* 0x0000006800848947 */ /* 0x002fea0003800000 */
.L_x_217:
[----:B------:R-:W3:Y:S02]  /*5840*/  SYNCS.PHASECHK.TRANS64.TRYWAIT P0, [UR21+0x58], R10 ;  /* 0x0000580aff0075a7 */ /* 0x000ee40008001115 */
[----:B---3--:R-:W-:Y:S05]  /*5850*/  @!P0 BRA `(.L_x_90) ;  /* 0x0000006800948947 */ /* 0x008fea0003800000 */
.L_x_219:
[----:B------:R-:W3:Y:S01]  /*5860*/  SYNCS.PHASECHK.TRANS64.TRYWAIT P0, [UR21+0x60], R10 ;  /* 0x0000600aff0075a7 */ /* 0x000ee20008001115 */
[----:B-1----:R-:W-:Y:S01]  /*5870*/  HFMA2 R0, -RZ, RZ, 0, 5.9604644775390625e-08 ;  /* 0x00000001ff007431 */ /* 0x002fe200000001ff */
[----:B---3--:R-:W-:Y:S06]  /*5880*/  @!P0 BRA `(.L_x_91) ;  /* 0x0000006800a08947 */ /* 0x008fec0003800000 */
.L_x_221:
[----:B-1----:R-:W-:Y:S02]  /*5890*/  MOV R2, UR21 ;  /* 0x0000001500027c02 */ /* 0x002fe40008000f00 */
[----:B------:R-:W-:-:S07]  /*58a0*/  SHF.L.U32 R0, R0, 0x1f, RZ ;  /* 0x0000001f00007819 */ /* 0x000fce00000006ff */
.L_x_92:
[----:B-1----:R1:W3:Y:S02]  /*58b0*/  SYNCS.PHASECHK.TRANS64.TRYWAIT P0, [R2+URZ+0x68], R0 ;  /* 0x00006800020075a7 */ /* 0x0022e400080011ff */
[----:B---3--:R-:W-:Y:S05]  /*58c0*/  @!P0 NANOSLEEP.SYNCS 0x989680 ;  /* 0x009896800000895d */ /* 0x008fea0003900000 */
[----:B------:R-:W3:Y:S02]  /*58d0*/  @!P0 SYNCS.PHASECHK.TRANS64 P0, [R2+URZ+0x68], R0 ;  /* 0x00006800020085a7 */ /* 0x000ee400080010ff */
[----:B--23--:R-:W-:Y:S05]  /*58e0*/  @P0 EXIT ;  /* 0x000000000000094d */ /* 0x00cfea0003800000 */
[----:B------:R-:W-:Y:S05]  /*58f0*/  BRA `(.L_x_92) ;  /* 0xfffffffc00ec7947 */ /* 0x000fea000383ffff */
.L_x_73:
[----:B------:R-:W-:-:S06]  /*5900*/  UISETP.GE.AND UP0, UPT, UR17, 0x4, UPT ;  /* 0x000000041100788c */ /* 0x000fcc000bf06270 */
[----:B------:R-:W-:-:S13]  /*5910*/  PLOP3.LUT P0, PT, PT, PT, UP0, 0x80, 0x8 ;  /* 0x000000000008781c */ /* 0x000fda0003f0f008 */
[----:B------:R-:W-:Y:S05]  /*5920*/  @!P0 EXIT ;  /* 0x000000000000894d */ /* 0x000fea0003800000 */
[----:B------:R-:W-:Y:S01]  /*5930*/  BAR.SYNC.DEFER_BLOCKING 0x6, 0xa0 ;  /* 0x0182800000007b1d */ /* 0x000fe20000010000 */
[C---:B------:R-:W-:Y:S01]  /*5940*/  IMAD.SHL.U32 R2, R66.reuse, 0x10, RZ ;  /* 0x0000001042027824 */ /* 0x040fe200078e00ff */
[C---:B------:R-:W-:Y:S01]  /*5950*/  SHF.L.U32 R23, R66.reuse, 0x10, RZ ;  /* 0x0000001042177819 */ /* 0x040fe200000006ff */
[C---:B------:R-:W-:Y:S01]  /*5960*/  IMAD.SHL.U32 R65, R66.reuse, 0x2, RZ ;  /* 0x0000000242417824 */ /* 0x040fe200078e00ff */
[----:B------:R-:W-:Y:S01]  /*5970*/  LOP3.LUT R67, R66, 0x60, RZ, 0xc0, !PT ;  /* 0x0000006042437812 */ /* 0x000fe200078ec0ff */
[----:B------:R-:W-:Y:S01]  /*5980*/  HFMA2 R61, -RZ, RZ, 0, 0 ;  /* 0x00000000ff3d7431 */ /* 0x000fe200000001ff */
[----:B------:R-:W-:Y:S02]  /*5990*/  UMOV UR43, 0x400 ;  /* 0x00000400002b7882 */ /* 0x000fe40000000000 */
[----:B------:R-:W1:Y:S01]  /*59a0*/  LDC.64 R50, c[0x0][0x8b0] ;  /* 0x00022c00ff327b82 */ /* 0x000e620000000a00 */
[----:B------:R-:W-:Y:S01]  /*59b0*/  ULEA UR43, UR52, UR43, 0x18 ;  /* 0x0000002b342b7291 */ /* 0x000fe2000f8ec0ff */
[----:B------:R-:W-:Y:S01]  /*59c0*/  LOP3.LUT R3, R2, 0x60, RZ, 0xc0, !PT ;  /* 0x0000006002037812 */ /* 0x000fe200078ec0ff */
[----:B------:R-:W2:Y:S01]  /*59d0*/  LDCU.64 UR6, c[0x0][0x890] ;  /* 0x00011200ff0677ac */ /* 0x000ea20008000a00 */
[C---:B------:R-:W-:Y:S01]  /*59e0*/  LOP3.LUT R64, R66.reuse, 0x2, RZ, 0xc0, !PT ;  /* 0x0000000242407812 */ /* 0x040fe200078ec0ff */
[----:B------:R-:W-:Y:S01]  /*59f0*/  IMAD.MOV.U32 R22, RZ, RZ, RZ ;  /* 0x000000ffff167224 */ /* 0x000fe200078e00ff */
[----:B------:R-:W-:Y:S01]  /*5a00*/  LOP3.LUT R65, R3, 0xc, R65, 0xf8, !PT ;  /* 0x0000000c03417812 */ /* 0x000fe200078ef841 */
[----:B------:R-:W-:Y:S01]  /*5a10*/  UIADD3 UR4, UPT, UPT, UR43, 0x200, URZ ;  /* 0x000002002b047890 */ /* 0x000fe2000fffe0ff */
[----:B------:R-:W3:Y:S01]  /*5a20*/  LDC.64 R48, c[0x0][0x8a8] ;  /* 0x00022a00ff307b82 */ /* 0x000ee20000000a00 */
[----:B------:R-:W-:Y:S01]  /*5a30*/  LOP3.LUT R23, R23, 0x600000, RZ, 0xc0, !PT ;  /* 0x0060000017177812 */ /* 0x000fe200078ec0ff */
[----:B------:R-:W-:Y:S01]  /*5a40*/  IMAD.MOV.U32 R59, RZ, RZ, RZ ;  /* 0x000000ffff3b7224 */ /* 0x000fe200078e00ff */
[----:B------:R-:W-:Y:S01]  /*5a50*/  LOP3.LUT R65, R65, 0x790, R2, 0xf8, !PT ;  /* 0x0000079041417812 */ /* 0x000fe200078ef802 */
[----:B------:R-:W4:Y:S01]  /*5a60*/  LDCU UR63, c[0x0][0x370] ;  /* 0x00006e00ff3f77ac */ /* 0x000f220008000800 */
[----:B------:R-:W-:Y:S01]  /*5a70*/  IMAD.U32 R57, RZ, RZ, UR4 ;  /* 0x00000004ff397e24 */ /* 0x000fe2000f8e00ff */
[----:B------:R-:W-:-:S02]  /*5a80*/  LOP3.LUT R66, R66, 0x4, RZ, 0xc0, !PT ;  /* 0x0000000442427812 */ /* 0x000fc400078ec0ff */
[----:B------:R-:W-:Y:S01]  /*5a90*/  MOV R62, RZ ;  /* 0x000000ff003e7202 */ /* 0x000fe20000000f00 */
[----:B------:R-:W4:Y:S01]  /*5aa0*/  LDS R0, [UR43+0x130] ;  /* 0x0001302bff007984 */ /* 0x000f220008000800 */
[----:B------:R-:W-:Y:S01]  /*5ab0*/  LEA R65, R65, R57, 0x2 ;  /* 0x0000003941417211 */ /* 0x000fe200078e10ff */
[----:B------:R-:W1:Y:S01]  /*5ac0*/  LDCU.64 UR54, c[0x0][0x348] ;  /* 0x00006900ff3677ac */ /* 0x000e620008000a00 */
[----:B--2---:R-:W-:Y:S01]  /*5ad0*/  IMAD.U32 R69, RZ, RZ, UR6 ;  /* 0x00000006ff457e24 */ /* 0x004fe2000f8e00ff */
[----:B------:R-:W-:Y:S02]  /*5ae0*/  MOV R68, UR7 ;  /* 0x0000000700447c02 */ /* 0x000fe40008000f00 */
[--C-:B------:R-:W-:Y:S01]  /*5af0*/  IMAD R64, R64, -0x10, R65.reuse ;  /* 0xfffffff040407824 */ /* 0x100fe200078e0241 */
[----:B------:R-:W2:Y:S01]  /*5b00*/  LDCU UR42, c[0x0][0xb0c] ;  /* 0x00016180ff2a77ac */ /* 0x000ea20008000800 */
[----:B------:R-:W-:Y:S01]  /*5b10*/  IMAD R63, R66, -0x10, R65 ;  /* 0xfffffff0423f7824 */ /* 0x000fe200078e0241 */
[----:B------:R-:W1:Y:S01]  /*5b20*/  LDCU UR39, c[0x0][0xb30] ;  /* 0x00016600ff2777ac */ /* 0x000e620008000800 */
[----:B------:R-:W1:Y:S01]  /*5b30*/  LDCU.64 UR60, c[0x0][0x888] ;  /* 0x00011100ff3c77ac */ /* 0x000e620008000a00 */
[----:B------:R-:W1:Y:S01]  /*5b40*/  LDCU.64 UR40, c[0x0][0xb28] ;  /* 0x00016500ff2877ac */ /* 0x000e620008000a00 */
[----:B------:R-:W1:Y:S01]  /*5b50*/  LDCU.128 UR56, c[0x0][0xb10] ;  /* 0x00016200ff3877ac */ /* 0x000e620008000c00 */
[----:B------:R-:W1:Y:S01]  /*5b60*/  LDCU UR62, c[0x0][0x374] ;  /* 0x00006e80ff3e77ac */ /* 0x000e620008000800 */
[----:B------:R-:W-:Y:S01]  /*5b70*/  UMOV UR53, URZ ;  /* 0x000000ff00357c82 */ /* 0x000fe20008000000 */
[----:B------:R-:W-:Y:S01]  /*5b80*/  UMOV UR47, URZ ;  /* 0x000000ff002f7c82 */ /* 0x000fe20008000000 */
[----:B-1234-:R-:W-:-:S07]  /*5b90*/  IMAD.IADD R23, R0, 0x1, R23 ;  /* 0x0000000100177824 */ /* 0x01efce00078e0217 */
.L_x_168:
[----:B------:R-:W-:Y:S02]  /*5ba0*/  LEA R0, R59, UR43, 0x3 ;  /* 0x0000002b3b007c11 */ /* 0x000fe4000f8e18ff */
[----:B------:R-:W-:Y:S02]  /*5bb0*/  SHF.L.U32 R2, R61, 0x1f, RZ ;  /* 0x0000001f3d027819 */ /* 0x000fe400000006ff */
[----:B-1----:R-:W-:Y:S02]  /*5bc0*/  LEA R4, R59, UR43, 0x4 ;  /* 0x0000002b3b047c11 */ /* 0x002fe4000f8e20ff */
[----:B------:R-:W1:Y:S02]  /*5bd0*/  SYNCS.PHASECHK.TRANS64.TRYWAIT P0, [R0+URZ+0x80], R2 ;  /* 0x00008002000075a7 */ /* 0x000e6400080011ff */
[----:B-1-3--:R-:W-:Y:S05]  /*5be0*/  @!P0 BRA `(.L_x_93) ;  /* 0x0000006400e08947 */ /* 0x00afea0003800000 */
.L_x_222:
[----:B------:R-:W-:Y:S01]  /*5bf0*/  R2UR UR7, R70 ;  /* 0x00000000460772ca */ /* 0x000fe200000e0000 */
[----:B------:R-:W2:Y:S01]  /*5c00*/  LDS.128 R4, [R4+0x110] ;  /* 0x0001100004047984 */ /* 0x000ea20000000c00 */
[----:B-1----:R-:W-:Y:S01]  /*5c10*/  VIADD R0, R0, 0x90 ;  /* 0x0000009000007836 */ /* 0x002fe20000000000 */
[----:B------:R-:W-:Y:S04]  /*5c20*/  UISETP.GE.AND UP0, UPT, UR45, 0x1, UPT ;  /* 0x000000012d00788c */ /* 0x000fe8000bf06270 */
[----:B------:R-:W-:Y:S01]  /*5c30*/  PRMT R0, RZ, 0x654, R0 ;  /* 0x00000654ff007816 */ /* 0x000fe20000000000 */
[----:B------:R-:W-:Y:S01]  /*5c40*/  @!PT LDS RZ, [RZ] ;  /* 0x00000000fffff984 */ /* 0x000fe20000000800 */
[----:B------:R-:W-:Y:S01]  /*5c50*/  @!PT LDS RZ, [RZ] ;  /* 0x00000000fffff984 */ /* 0x000fe20000000800 */
[----:B------:R-:W-:Y:S01]  /*5c60*/  @!PT LDS RZ, [RZ] ;  /* 0x00000000fffff984 */ /* 0x000fe20000000800 */
[----:B------:R-:W-:Y:S01]  /*5c70*/  @!PT LDS RZ, [RZ] ;  /* 0x00000000fffff984 */ /* 0x000fe20000000800 */
[----:B------:R1:W-:Y:S06]  /*5c80*/  MEMBAR.ALL.CTA ;  /* 0x0000000000007992 */ /* 0x0003ec0000008000 */
[----:B-1----:R-:W1:Y:S02]  /*5c90*/  FENCE.VIEW.ASYNC.S ;  /* 0x00000000000073c6 */ /* 0x002e640000000000 */
[----:B-1----:R1:W-:Y:S01]  /*5ca0*/  SYNCS.ARRIVE.TRANS64.RED.A1T0 RZ, [R0+URZ], RZ ;  /* 0x000000ff00ff79a7 */ /* 0x0023e200081004ff */
[----:B--2---:R-:W-:Y:S11]  /*5cb0*/  LOP3.LUT P0, RZ, R6, 0x1, RZ, 0xc0, !PT ;  /* 0x0000000106ff7812 */ /* 0x004ff6000780c0ff */
[----:B------:R-:W-:Y:S02]  /*5cc0*/  @!UPT UIADD3 URZ, UPT, UPT, URZ, URZ, URZ ;  /* 0x000000fffffff290 */ /* 0x000fe4000fffe0ff */
[----:B------:R-:W-:Y:S01]  /*5cd0*/  VOTEU.ANY UP1, P0 ;  /* 0x0000000000ff7886 */ /* 0x000fe20000020100 */
[----:B------:R-:W-:Y:S01]  /*5ce0*/  PLOP3.LUT P0, PT, PT, PT, UP1, 0x80, 0x8 ;  /* 0x000000000008781c */ /* 0x000fe20003f0f018 */
[----:B------:R-:W-:Y:S06]  /*5cf0*/  UP2UR UR4, UPR, URZ, 0x2 ;  /* 0x00000002ff047883 */ /* 0x000fec0008000000 */
[----:B------:R-:W-:Y:S06]  /*5d00*/  IMAD.U32 R71, RZ, RZ, UR4 ;  /* 0x00000004ff477e24 */ /* 0x000fec000f8e00ff */
[----:B------:R-:W-:Y:S02]  /*5d10*/  @P0 SHF.R.U32.HI R2, RZ, 0x10, R5 ;  /* 0x00000010ff020819 */ /* 0x000fe40000011605 */
[----:B------:R-:W-:Y:S02]  /*5d20*/  @P0 MOV R3, R4 ;  /* 0x0000000400030202 */ /* 0x000fe40000000f00 */
[----:B------:R-:W-:Y:S02]  /*5d30*/  @P0 R2UR UR4, R2 ;  /* 0x00000000020402ca */ /* 0x000fe400000e0000 */
[----:B------:R-:W-:Y:S02]  /*5d40*/  @P0 LOP3.LUT R4, R5, 0xffff, RZ, 0xc0, !PT ;  /* 0x0000ffff05040812 */ /* 0x000fe400078ec0ff */
[----:B------:R-:W-:Y:S02]  /*5d50*/  @P0 R2UR UR6, R3 ;  /* 0x00000000030602ca */ /* 0x000fe400000e0000 */
[----:B------:R-:W-:Y:S07]  /*5d60*/  @P0 R2UR UR5, R4 ;  /* 0x00000000040502ca */ /* 0x000fee00000e0000 */
[----:B------:R-:W-:Y:S02]  /*5d70*/  @UP1 UMOV UR7, UR4 ;  /* 0x0000000400071c82 */ /* 0x000fe40008000000 */
[----:B------:R-:W-:Y:S02]  /*5d80*/  IMAD.U32 R70, RZ, RZ, UR7 ;  /* 0x00000007ff467e24 */ /* 0x000fe4000f8e00ff */
[----:B------:R-:W-:Y:S02]  /*5d90*/  @UP1 UMOV UR38, UR6 ;  /* 0x0000000600261c82 */ /* 0x000fe40008000000 */
[----:B------:R-:W-:Y:S01]  /*5da0*/  @UP1 UMOV UR37, UR5 ;  /* 0x0000000500251c82 */ /* 0x000fe20008000000 */
[----:B-1----:R-:W-:Y:S05]  /*5db0*/  BRA.U !UP0, `(.L_x_94) ;  /* 0x0000000108cc7547 */ /* 0x002fea000b800000 */
[----:B------:R-:W1:Y:S01]  /*5dc0*/  LDCU UR12, c[0x0][0xb20] ;  /* 0x00016400ff0c77ac */ /* 0x000e620008000800 */
[----:B------:R-:W-:Y:S02]  /*5dd0*/  UIMAD.WIDE.U32 UR4, UR62, UR59, URZ ;  /* 0x0000003b3e0472a5 */ /* 0x000fe4000f8e00ff */
[----:B------:R-:W-:Y:S02]  /*5de0*/  UIMAD.WIDE.U32 UR6, UR63, UR56, URZ ;  /* 0x000000383f0672a5 */ /* 0x000fe4000f8e00ff */
[----:B------:R-:W-:Y:S02]  /*5df0*/  UISETP.NE.AND UP0, UPT, UR58, 0x1, UPT ;  /* 0x000000013a00788c */ /* 0x000fe4000bf05270 */
[----:B------:R-:W-:Y:S02]  /*5e00*/  UIMAD.WIDE.U32 UR8, UR37, UR59, URZ ;  /* 0x0000003b250872a5 */ /* 0x000fe4000f8e00ff */
[----:B------:R-:W-:Y:S02]  /*5e10*/  UIMAD.WIDE.U32 UR10, UR38, UR56, URZ ;  /* 0x00000038260a72a5 */ /* 0x000fe4000f8e00ff */
[----:B------:R-:W-:Y:S02]  /*5e20*/  UISETP.NE.AND UP1, UPT, UR42, 0x1, UPT ;  /* 0x000000012a00788c */ /* 0x000fe4000bf25270 */
[----:B------:R-:W-:Y:S01]  /*5e30*/  UISETP.NE.AND UP2, UPT, UR45, 0x1, UPT ;  /* 0x000000012d00788c */ /* 0x000fe2000bf45270 */
[----:B------:R-:W-:Y:S02]  /*5e40*/  UMOV UR4, UR5 ;  /* 0x0000000500047c82 */ /* 0x000fe40008000000 */
[----:B-1----:R-:W-:Y:S03]  /*5e50*/  USHF.R.U32.HI UR5, URZ, UR12, UR4 ;  /* 0x0000000cff057299 */ /* 0x002fe60008011604 */
[----:B------:R-:W-:Y:S02]  /*5e60*/  UMOV UR4, UR7 ;  /* 0x0000000700047c82 */ /* 0x000fe40008000000 */
[----:B------:R-:W-:Y:S02]  /*5e70*/  USHF.R.U32.HI UR7, URZ, UR57, UR4 ;  /* 0x00000039ff077299 */ /* 0x000fe40008011604 */
[----:B------:R-:W-:Y:S02]  /*5e80*/  USEL UR4, UR62, UR5, !UP0 ;  /* 0x000000053e047287 */ /* 0x000fe4000c000000 */
[----:B------:R-:W-:Y:S01]  /*5e90*/  USEL UR7, UR63, UR7, !UP1 ;  /* 0x000000073f077287 */ /* 0x000fe2000c800000 */
[----:B------:R-:W-:Y:S01]  /*5ea0*/  UMOV UR5, UR9 ;  /* 0x0000000900057c82 */ /* 0x000fe20008000000 */
[----:B------:R-:W-:Y:S02]  /*5eb0*/  UIMAD.WIDE.U32 UR8, UR4, UR40, URZ ;  /* 0x00000028040872a5 */ /* 0x000fe4000f8e00ff */
[----:B------:R-:W-:Y:S03]  /*5ec0*/  USHF.R.U32.HI UR6, URZ, UR12, UR5 ;  /* 0x0000000cff067299 */ /* 0x000fe60008011605 */
[----:B------:R-:W-:Y:S01]  /*5ed0*/  UMOV UR5, UR11 ;  /* 0x0000000b00057c82 */ /* 0x000fe20008000000 */
[----:B------:R-:W-:Y:S02]  /*5ee0*/  UIMAD.WIDE.U32 UR10, UR7, UR40, URZ ;  /* 0x00000028070a72a5 */ /* 0x000fe4000f8e00ff */
[----:B------:R-:W-:Y:S02]  /*5ef0*/  USHF.R.U32.HI UR12, URZ, UR57, UR5 ;  /* 0x00000039ff0c7299 */ /* 0x000fe40008011605 */
[----:B------:R-:W-:Y:S01]  /*5f00*/  USEL UR6, UR37, UR6, !UP0 ;  /* 0x0000000625067287 */ /* 0x000fe2000c000000 */
[----:B------:R-:W-:Y:S02]  /*5f10*/  UMOV UR5, UR9 ;  /* 0x0000000900057c82 */ /* 0x000fe40008000000 */
[----:B------:R-:W-:Y:S01]  /*5f20*/  UMOV UR10, UR11 ;  /* 0x0000000b000a7c82 */ /* 0x000fe20008000000 */
[----:B------:R-:W-:Y:S02]  /*5f30*/  @UP2 USHF.R.U32.HI UR4, URZ, UR41, UR5 ;  /* 0x00000029ff042299 */ /* 0x000fe40008011605 */
[----:B------:R-:W-:Y:S02]  /*5f40*/  @UP2 USHF.R.U32.HI UR7, URZ, UR41, UR10 ;  /* 0x00000029ff072299 */ /* 0x000fe4000801160a */
[----:B------:R-:W-:Y:S02]  /*5f50*/  UIMAD UR4, UR45, UR4, URZ ;  /* 0x000000042d0472a4 */ /* 0x000fe4000f8e02ff */
        /* <DEDUP_REMOVED lines=8> */
[----:B------:R-:W-:Y:S02]  /*5fe0*/  USEL UR11, UR6, UR4, !UP2 ;  /* 0x00000004060b7287 */ /* 0x000fe4000d000000 */
[----:B------:R-:W-:Y:S02]  /*5ff0*/  UIADD3 UR8, UPT, UPT, -UR5, URZ, URZ ;  /* 0x000000ff05087290 */ /* 0x000fe4000fffe1ff */
[----:B------:R-:W-:Y:S01]  /*6000*/  UIADD3 UR10, UPT, UPT, -UR11, URZ, URZ ;  /* 0x000000ff0b0a7290 */ /* 0x000fe2000fffe1ff */
[----:B------:R-:W-:Y:S01]  /*6010*/  @!UP0 UMOV UR4, UR9 ;  /* 0x0000000900048c82 */ /* 0x000fe20008000000 */
[----:B------:R-:W-:Y:S02]  /*6020*/  UIADD3 UR9, UPT, UPT, -UR6, URZ, URZ ;  /* 0x000000ff06097290 */ /* 0x000fe4000fffe1ff */
[----:B------:R-:W-:Y:S02]  /*6030*/  @!UP0 USHF.R.U32.HI UR4, URZ, UR41, UR4 ;  /* 0x00000029ff048299 */ /* 0x000fe40008011604 */
[----:B------:R-:W-:Y:S02]  /*6040*/  UIMAD UR10, UR45, UR10, UR6 ;  /* 0x0000000a2d0a72a4 */ /* 0x000fe4000f8e0206 */
[----:B------:R-:W-:Y:S04]  /*6050*/  @!UP0 USEL UR4, UR5, UR4, !UP2 ;  /* 0x0000000405048287 */ /* 0x000fe8000d000000 */
[----:B------:R-:W-:Y:S02]  /*6060*/  @!UP0 UIMAD UR10, UR7, UR10, UR4 ;  /* 0x0000000a070a82a4 */ /* 0x000fe4000f8e0204 */
[----:B------:R-:W-:Y:S02]  /*6070*/  @!UP0 UIADD3 UR11, UPT, UPT, UR11, -UR4, URZ ;  /* 0x800000040b0b8290 */ /* 0x000fe4000fffe0ff */
[----:B------:R-:W-:Y:S02]  /*6080*/  UIMAD UR7, UR42, UR8, UR38 ;  /* 0x000000082a0772a4 */ /* 0x000fe4000f8e0226 */
[----:B------:R-:W-:Y:S02]  /*6090*/  @!UP0 UIMAD UR6, UR11, UR45, UR5 ;  /* 0x0000002d0b0682a4 */ /* 0x000fe4000f8e0205 */
[----:B------:R-:W-:Y:S01]  /*60a0*/  UIMAD UR4, UR58, UR9, UR37 ;  /* 0x000000093a0472a4 */ /* 0x000fe2000f8e0225 */
[----:B------:R-:W-:Y:S02]  /*60b0*/  @!UP0 UMOV UR5, UR10 ;  /* 0x0000000a00058c82 */ /* 0x000fe40008000000 */
[----:B------:R-:W-:Y:S02]  /*60c0*/  UIMAD UR38, UR5, UR42, UR7 ;  /* 0x0000002a052672a4 */ /* 0x000fe4000f8e0207 */
[----:B------:R-:W-:Y:S11]  /*60d0*/  UIMAD UR37, UR6, UR58, UR4 ;  /* 0x0000003a062572a4 */ /* 0x000ff6000f8e0204 */
[----:B------:R-:W-:Y:S01]  /*60e0*/  @!UPT UIADD3 URZ, UPT, UPT, URZ, URZ, URZ ;  /* 0x000000fffffff290 */ /* 0x000fe2000fffe0ff */
.L_x_94:
[----:B------:R-:W-:Y:S01]  /*60f0*/  UISETP.NE.AND UP0, UPT, UR39, 0x1, UPT ;  /* 0x000000012700788c */ /* 0x000fe2000bf05270 */
[----:B------:R-:W-:Y:S01]  /*6100*/  LOP3.LUT P0, RZ, R57, 0x1b0, RZ, 0xc0, !PT ;  /* 0x000001b039ff7812 */ /* 0x000fe2000780c0ff */
[----:B------:R-:W-:Y:S01]  /*6110*/  USHF.L.U32 UR50, UR16, 0x7, URZ ;  /* 0x0000000710327899 */ /* 0x000fe200080006ff */
[----:B------:R-:W-:Y:S01]  /*6120*/  BSSY.RECONVERGENT B6, `(.L_x_95) ;  /* 0x0000034000067945 */ /* 0x000fe20003800200 */
[----:B------:R-:W-:Y:S01]  /*6130*/  USHF.L.U32 UR49, UR20, 0x7, URZ ;  /* 0x0000000714317899 */ /* 0x000fe200080006ff */
[----:B------:R-:W-:Y:S06]  /*6140*/  IADD3 R59, PT, PT, R59, 0x1, RZ ;  /* 0x000000013b3b7810 */ /* 0x000fec0007ffe0ff */
[----:B------:R-:W1:Y:S01]  /*6150*/  @!UP0 LDCU.128 UR12, c[0x0][0xb10] ;  /* 0x00016200ff0c87ac */ /* 0x000e620008000c00 */
[----:B------:R-:W2:Y:S01]  /*6160*/  @!UP0 LDCU UR5, c[0x0][0xb0c] ;  /* 0x00016180ff0587ac */ /* 0x000ea20008000800 */
[----:B------:R-:W3:Y:S01]  /*6170*/  @!UP0 LDCU UR10, c[0x0][0xb20] ;  /* 0x00016400ff0a87ac */ /* 0x000ee20008000800 */
[----:B-1----:R-:W-:Y:S02]  /*6180*/  UIMAD.WIDE.U32 UR8, UR38, UR12, URZ ;  /* 0x0000000c260872a5 */ /* 0x002fe4000f8e00ff */
[----:B------:R-:W-:Y:S02]  /*6190*/  UIMAD.WIDE.U32 UR6, UR37, UR15, URZ ;  /* 0x0000000f250672a5 */ /* 0x000fe4000f8e00ff */
[----:B------:R-:W-:Y:S03]  /*61a0*/  @!UP0 UISETP.NE.AND UP1, UPT, UR14, 0x1, UPT ;  /* 0x000000010e00888c */ /* 0x000fe6000bf25270 */
[----:B------:R-:W-:Y:S01]  /*61b0*/  @!UP0 UMOV UR4, UR9 ;  /* 0x0000000900048c82 */ /* 0x000fe20008000000 */
[----:B--2---:R-:W-:Y:S02]  /*61c0*/  @!UP0 UISETP.NE.AND UP2, UPT, UR5, 0x1, UPT ;  /* 0x000000010500888c */ /* 0x004fe4000bf45270 */
[----:B------:R-:W-:Y:S01]  /*61d0*/  @!UP0 USHF.R.U32.HI UR4, URZ, UR13, UR4 ;  /* 0x0000000dff048299 */ /* 0x000fe20008011604 */
[----:B------:R-:W-:Y:S02]  /*61e0*/  @!UP0 UMOV UR6, UR7 ;  /* 0x0000000700068c82 */ /* 0x000fe40008000000 */
[----:B---3--:R-:W-:Y:S02]  /*61f0*/  @!UP0 USHF.R.U32.HI UR6, URZ, UR10, UR6 ;  /* 0x0000000aff068299 */ /* 0x008fe40008011606 */
[----:B------:R-:W-:Y:S02]  /*6200*/  @!UP0 USEL UR7, UR38, UR4, !UP2 ;  /* 0x0000000426078287 */ /* 0x000fe4000d000000 */
[----:B------:R-:W-:Y:S04]  /*6210*/  @!UP0 USEL UR6, UR37, UR6, !UP1 ;  /* 0x0000000625068287 */ /* 0x000fe8000c800000 */
[----:B------:R-:W-:Y:S02]  /*6220*/  @!UP0 UIADD3 UR4, UPT, UPT, -UR7, UR6, URZ ;  /* 0x0000000607048290 */ /* 0x000fe4000fffe1ff */
[----:B------:R-:W-:Y:S02]  /*6230*/  @!UP0 UIADD3 UR6, UPT, UPT, UR7, -UR6, URZ ;  /* 0x8000000607068290 */ /* 0x000fe4000fffe0ff */
[----:B------:R-:W-:Y:S02]  /*6240*/  @!UP0 UIMAD UR38, UR4, UR5, UR38 ;  /* 0x00000005042682a4 */ /* 0x000fe4000f8e0226 */
[----:B------:R-:W-:Y:S01]  /*6250*/  @!UP0 UIMAD UR37, UR6, UR14, UR37 ;  /* 0x0000000e062582a4 */ /* 0x000fe2000f8e0225 */
[----:B------:R-:W-:Y:S11]  /*6260*/  @!P0 BRA `(.L_x_96) ;  /* 0x00000000007c8947 */ /* 0x000ff60003800000 */
[----:B------:R-:W1:Y:S01]  /*6270*/  LDCU.64 UR8, c[0x4][0x80] ;  /* 0x01001000ff0877ac */ /* 0x000e620008000a00 */
[----:B------:R-:W-:Y:S01]  /*6280*/  MOV R2, 0x0 ;  /* 0x0000000000027802 */ /* 0x000fe20000000f00 */
[----:B------:R-:W-:Y:S02]  /*6290*/  HFMA2 R12, -RZ, RZ, 0, 5.9604644775390625e-08 ;  /* 0x00000001ff0c7431 */ /* 0x000fe400000001ff */
[----:B------:R-:W-:Y:S01]  /*62a0*/  IMAD.MOV.U32 R8, RZ, RZ, 0x70 ;  /* 0x00000070ff087424 */ /* 0x000fe200078e00ff */
[----:B------:R2:W3:Y:S01]  /*62b0*/  LDC.64 R14, c[0x4][R2] ;  /* 0x01000000020e7b82 */ /* 0x0004e20000000a00 */
[----:B------:R-:W4:Y:S01]  /*62c0*/  LDCU.64 UR6, c[0x4][0x88] ;  /* 0x01001100ff0677ac */ /* 0x000f220008000a00 */
[----:B------:R-:W-:Y:S01]  /*62d0*/  IMAD.MOV.U32 R13, RZ, RZ, RZ ;  /* 0x000000ffff0d7224 */ /* 0x000fe200078e00ff */
[----:B------:R-:W2:Y:S01]  /*62e0*/  LDCU.64 UR4, c[0x4][0x8] ;  /* 0x01000100ff0477ac */ /* 0x000ea20008000a00 */
[----:B-1----:R-:W-:Y:S01]  /*62f0*/  MOV R5, UR9 ;  /* 0x0000000900057c02 */ /* 0x002fe20008000f00 */
[----:B------:R-:W-:Y:S01]  /*6300*/  IMAD.U32 R4, RZ, RZ, UR8 ;  /* 0x00000008ff047e24 */ /* 0x000fe2000f8e00ff */
[----:B----4-:R-:W-:Y:S01]  /*6310*/  MOV R7, UR7 ;  /* 0x0000000700077c02 */ /* 0x010fe20008000f00 */
[----:B------:R-:W-:Y:S01]  /*6320*/  IMAD.U32 R6, RZ, RZ, UR6 ;  /* 0x00000006ff067e24 */ /* 0x000fe2000f8e00ff */
[----:B--2---:R-:W-:Y:S01]  /*6330*/  MOV R11, UR5 ;  /* 0x00000005000b7c02 */ /* 0x004fe20008000f00 */
[----:B------:R-:W-:Y:S02]  /*6340*/  IMAD.U32 R10, RZ, RZ, UR4 ;  /* 0x00000004ff0a7e24 */ /* 0x000fe4000f8e00ff */
[----:B------:R-:W-:Y:S07]  /*6350*/  LEPC R20, `(.L_x_97) ;  /* 0x000000001014794e */ /* 0x000fee0000000000 */
[----:B---3-5:R-:W-:Y:S05]  /*6360*/  CALL.ABS.NOINC R14 ;  /* 0x000000000e007343 */ /* 0x028fea0003c00000 */
.L_x_97:
[----:B------:R-:W1:Y:S01]  /*6370*/  LDCU.64 UR8, c[0x4][0x80] ;  /* 0x01001000ff0877ac */ /* 0x000e620008000a00 */
[----:B------:R-:W2:Y:S01]  /*6380*/  LDC.64 R2, c[0x4][R2] ;  /* 0x0100000002027b82 */ /* 0x000ea20000000a00 */
[----:B------:R-:W-:Y:S02]  /*6390*/  HFMA2 R12, -RZ, RZ, 0, 5.9604644775390625e-08 ;  /* 0x00000001ff0c7431 */ /* 0x000fe400000001ff */
[----:B------:R-:W-:Y:S02]  /*63a0*/  IMAD.MOV.U32 R8, RZ, RZ, 0x70 ;  /* 0x00000070ff087424 */ /* 0x000fe400078e00ff */
[----:B------:R-:W-:Y:S01]  /*63b0*/  IMAD.MOV.U32 R13, RZ, RZ, RZ ;  /* 0x000000ffff0d7224 */ /* 0x000fe200078e00ff */
[----:B------:R-:W3:Y:S01]  /*63c0*/  LDCU.64 UR6, c[0x4][0x88] ;  /* 0x01001100ff0677ac */ /* 0x000ee20008000a00 */
[----:B------:R-:W4:Y:S01]  /*63d0*/  LDCU.64 UR4, c[0x4][0x8] ;  /* 0x01000100ff0477ac */ /* 0x000f220008000a00 */
[----:B-1----:R-:W-:Y:S02]  /*63e0*/  MOV R4, UR8 ;  /* 0x0000000800047c02 */ /* 0x002fe40008000f00 */
[----:B------:R-:W-:Y:S02]  /*63f0*/  MOV R5, UR9 ;  /* 0x0000000900057c02 */ /* 0x000fe40008000f00 */
[----:B---3--:R-:W-:Y:S01]  /*6400*/  MOV R7, UR7 ;  /* 0x0000000700077c02 */ /* 0x008fe20008000f00 */
[----:B------:R-:W-:Y:S01]  /*6410*/  IMAD.U32 R6, RZ, RZ, UR6 ;  /* 0x00000006ff067e24 */ /* 0x000fe2000f8e00ff */
[----:B----4-:R-:W-:Y:S01]  /*6420*/  MOV R11, UR5 ;  /* 0x00000005000b7c02 */ /* 0x010fe20008000f00 */
[----:B------:R-:W-:Y:S02]  /*6430*/  IMAD.U32 R10, RZ, RZ, UR4 ;  /* 0x00000004ff0a7e24 */ /* 0x000fe4000f8e00ff */
[----:B------:R-:W-:Y:S07]  /*6440*/  LEPC R20, `(.L_x_96) ;  /* 0x000000001014794e */ /* 0x000fee0000000000 */
[----:B--2---:R-:W-:Y:S05]  /*6450*/  CALL.ABS.NOINC R2 ;  /* 0x0000000002007343 */ /* 0x004fea0003c00000 */
.L_x_96:
[----:B------:R-:W-:Y:S05]  /*6460*/  BSYNC.RECONVERGENT B6 ;  /* 0x0000000000067941 */ /* 0x000fea0003800200 */
.L_x_95:
[----:B------:R-:W-:Y:S02]  /*6470*/  R2UR UR6, R56 ;  /* 0x00000000380672ca */ /* 0x000fe400000e0000 */
[----:B------:R-:W-:Y:S02]  /*6480*/  R2UR UR5, R69 ;  /* 0x00000000450572ca */ /* 0x000fe400000e0000 */
[----:B------:R-:W-:Y:S02]  /*6490*/  R2UR UR4, R68 ;  /* 0x00000000440472ca */ /* 0x000fe400000e0000 */
[----:B------:R-:W-:Y:S02]  /*64a0*/  ISETP.NE.U32.AND P4, PT, R50, RZ, PT ;  /* 0x000000ff3200720c */ /* 0x000fe40003f85070 */
[----:B------:R-:W-:Y:S02]  /*64b0*/  ISETP.NE.U32.AND P2, PT, RZ, UR60, PT ;  /* 0x0000003cff007c0c */ /* 0x000fe4000bf45070 */
[----:B------:R-:W-:Y:S02]  /*64c0*/  ISETP.NE.AND.EX P4, PT, R51, RZ, PT, P4 ;  /* 0x000000ff3300720c */ /* 0x000fe40003f85340 */
[----:B------:R-:W-:Y:S01]  /*64d0*/  ISETP.NE.AND.EX P2, PT, RZ, UR61, PT, P2 ;  /* 0x0000003dff007c0c */ /* 0x000fe2000bf45320 */
[----:B------:R-:W-:Y:S02]  /*64e0*/  UISETP.NE.AND UP2, UPT, UR6, URZ, UPT ;  /* 0x000000ff0600728c */ /* 0x000fe4000bf45270 */
[----:B------:R-:W-:Y:S04]  /*64f0*/  UISETP.NE.U32.AND UP0, UPT, UR5, URZ, UPT ;  /* 0x000000ff0500728c */ /* 0x000fe8000bf05070 */
[----:B------:R-:W-:Y:S01]  /*6500*/  UISETP.NE.AND.EX UP1, UPT, UR4, URZ, UPT, UP0 ;  /* 0x000000ff0400728c */ /* 0x000fe2000bf25300 */
[----:B------:R-:W-:Y:S01]  /*6510*/  PLOP3.LUT P1, PT, PT, PT, UP2, 0x80, 0x8 ;  /* 0x000000000008781c */ /* 0x000fe20003f2f028 */
[----:B------:R-:W-:Y:S03]  /*6520*/  UPLOP3.LUT UP0, UPT, UPT, UPT, UPT, 0x40, 0x4 ;  /* 0x000000000004789c */ /* 0x000fe60003f0e870 */
[----:B------:R-:W-:Y:S06]  /*6530*/  @UP2 UPLOP3.LUT UP0, UPT, UPT, UPT, UP1, 0x80, 0x8 ;  /* 0x000000000008289c */ /* 0x000fec0003f0f010 */
[----:B------:R-:W-:Y:S01]  /*6540*/  PLOP3.LUT P0, PT, PT, PT, UP0, 0x80, 0x8 ;  /* 0x000000000008781c */ /* 0x000fe20003f0f008 */
[----:B------:R-:W-:Y:S01]  /*6550*/  @!UPT UIADD3 URZ, UPT, UPT, URZ, URZ, URZ ;  /* 0x000000fffffff290 */ /* 0x000fe2000fffe0ff */
[----:B------:R-:W-:Y:S11]  /*6560*/  BRA.U !UP1, `(.L_x_98) ;  /* 0x0000000109407547 */ /* 0x000ff6000b800000 */
[----:B------:R-:W-:Y:S01]  /*6570*/  UISETP.NE.U32.AND UP0, UPT, UR60, URZ, UPT ;  /* 0x000000ff3c00728c */ /* 0x000fe2000bf05070 */
[----:B------:R-:W-:Y:S01]  /*6580*/  R2UR UR6, R69 ;  /* 0x00000000450672ca */ /* 0x000fe200000e0000 */
[----:B------:R-:W1:Y:S01]  /*6590*/  LDCU.64 UR8, c[0x0][0x358] ;  /* 0x00006b00ff0877ac */ /* 0x000e620008000a00 */
[----:B------:R-:W-:Y:S02]  /*65a0*/  HFMA2 R52, -RZ, RZ, 0, 5.9604644775390625e-08 ;  /* 0x00000001ff347431 */ /* 0x000fe400000001ff */
[----:B------:R-:W-:Y:S01]  /*65b0*/  IMAD.MOV.U32 R0, RZ, RZ, 0x1 ;  /* 0x00000001ff007424 */ /* 0x000fe200078e00ff */
[----:B------:R-:W-:Y:S06]  /*65c0*/  UISETP.NE.AND.EX UP0, UPT, UR61, URZ, UPT, UP0 ;  /* 0x000000ff3d00728c */ /* 0x000fec000bf05300 */
[----:B------:R-:W-:Y:S05]  /*65d0*/  PLOP3.LUT P3, PT, PT, PT, UP0, 0x80, 0x8 ;  /* 0x000000000008781c */ /* 0x000fea0003f6f008 */
[----:B------:R-:W2:Y:S01]  /*65e0*/  @UP0 LDCU.64 UR4, c[0x0][0x888] ;  /* 0x00011100ff0407ac */ /* 0x000ea20008000a00 */
[----:B------:R-:W-:Y:S07]  /*65f0*/  @UP0 UIMAD UR6, UR36, UR6, URZ ;  /* 0x00000006240602a4 */ /* 0x000fee000f8e02ff */
[----:B------:R-:W-:Y:S01]  /*6600*/  @!P3 PRMT R52, R0, 0x7610, R52 ;  /* 0x000076100034b816 */ /* 0x000fe20000000034 */
[----:B--2---:R-:W-:Y:S06]  /*6610*/  @UP0 UIMAD.WIDE UR4, UR6, 0x4, UR4 ;  /* 0x00000004060408a5 */ /* 0x004fec000f8e0204 */
[----:B------:R-:W-:Y:S02]  /*6620*/  IMAD.U32 R2, RZ, RZ, UR4 ;  /* 0x00000004ff027e24 */ /* 0x000fe4000f8e00ff */
[----:B------:R-:W-:Y:S03]  /*6630*/  IMAD.U32 R3, RZ, RZ, UR5 ;  /* 0x00000005ff037e24 */ /* 0x000fe6000f8e00ff */
[----:B------:R-:W2:Y:S02]  /*6640*/  @!UP0 LDCU UR4, c[0x0][0x880] ;  /* 0x00011000ff0487ac */ /* 0x000ea40008000800 */
[----:B-1---5:R1:W5:Y:S02]  /*6650*/  @P3 LDG.E R27, desc[UR8][R2.64] ;  /* 0x00000008021b3981 */ /* 0x022364000c1e1900 */
[----:B-12---:R-:W-:Y:S02]  /*6660*/  @!P3 MOV R27, UR4 ;  /* 0x00000004001bbc02 */ /* 0x006fe40008000f00 */
.L_x_98:
[----:B------:R-:W-:Y:S05]  /*6670*/  @!P4 BRA `(.L_x_99) ;  /* 0x000000000024c947 */ /* 0x000fea0003800000 */
[----:B------:R-:W-:Y:S01]  /*6680*/  ISETP.NE.U32.AND P3, PT, R48, RZ, PT ;  /* 0x000000ff3000720c */ /* 0x000fe20003f65070 */
[----:B------:R-:W1:Y:S03]  /*6690*/  LDCU.64 UR4, c[0x0][0x358] ;  /* 0x00006b00ff0477ac */ /* 0x000e660008000a00 */
[----:B------:R-:W-:Y:S11]  /*66a0*/  ISETP.NE.AND.EX P3, PT, R49, RZ, PT, P3 ;  /* 0x000000ff3100720c */ /* 0x000ff60003f65330 */
[----:B------:R-:W-:Y:S02]  /*66b0*/  @!UPT UIADD3 URZ, UPT, UPT, URZ, URZ, URZ ;  /* 0x000000fffffff290 */ /* 0x000fe4000fffe0ff */
[----:B------:R-:W2:Y:S01]  /*66c0*/  @P3 LDC.64 R2, c[0x0][0x8a8] ;  /* 0x00022a00ff023b82 */ /* 0x000ea20000000a00 */
[----:B------:R-:W-:Y:S04]  /*66d0*/  @P3 IMAD R0, R50, UR36, RZ ;  /* 0x0000002432003c24 */ /* 0x000fe8000f8e02ff */
[----:B--2---:R-:W-:Y:S05]  /*66e0*/  @P3 IMAD.WIDE R2, R0, 0x4, R2 ;  /* 0x0000000400023825 */ /* 0x004fea00078e0202 */
[----:B-1---5:R1:W5:Y:S02]  /*66f0*/  @P3 LDG.E R24, desc[UR4][R2.64] ;  /* 0x0000000402183981 */ /* 0x022364000c1e1900 */
[----:B-1----:R-:W2:Y:S02]  /*6700*/  @!P3 LDC R24, c[0x0][0x8a0] ;  /* 0x00022800ff18bb82 */ /* 0x002ea40000000800 */
.L_x_99:
[----:B-----5:R-:W-:Y:S01]  /*6710*/  FSETP.NEU.AND P3, PT, R27, RZ, PT ;  /* 0x000000ff1b00720b */ /* 0x020fe20003f6d000 */
[----:B------:R-:W-:Y:S01]  /*6720*/  BSSY B1, `(.L_x_100) ;  /* 0x0000038000017945 */ /* 0x000fe20003800000 */
[----:B------:R-:W-:Y:S01]  /*6730*/  SEL R3, RZ, 0xffffffff, P2 ;  /* 0xffffffffff037807 */ /* 0x000fe20001000000 */
[----:B------:R-:W-:Y:S01]  /*6740*/  IMAD.MOV.U32 R74, RZ, RZ, 0x1 ;  /* 0x00000001ff4a7424 */ /* 0x000fe200078e00ff */
[----:B------:R-:W-:Y:S01]  /*6750*/  @P1 LOP3.LUT P2, RZ, R52, 0xff, RZ, 0xc0, !PT ;  /* 0x000000ff34ff1812 */ /* 0x000fe2000784c0ff */
[----:B------:R-:W-:Y:S01]  /*6760*/  IMAD R25, R22, 0x80, R23 ;  /* 0x0000008016197824 */ /* 0x000fe200078e0217 */
[----:B------:R-:W-:Y:S01]  /*6770*/  @P1 SEL R0, RZ, 0xffffffff, P3 ;  /* 0xffffffffff001807 */ /* 0x000fe20001800000 */
[----:B------:R-:W-:Y:S01]  /*6780*/  IMAD R60, R66, -0x10, R64 ;  /* 0xfffffff0423c7824 */ /* 0x000fe200078e0240 */
[----:B------:R-:W-:Y:S01]  /*6790*/  LEA R26, R22, UR43, 0x3 ;  /* 0x0000002b161a7c11 */ /* 0x000fe2000f8e18ff */
[----:B------:R-:W-:Y:S01]  /*67a0*/  IMAD.MOV.U32 R73, RZ, RZ, RZ ;  /* 0x000000ffff497224 */ /* 0x000fe200078e00ff */
[C---:B------:R-:W-:Y:S02]  /*67b0*/  @P0 SEL R0, R3.reuse, R0, !P2 ;  /* 0x0000000003000207 */ /* 0x040fe40005000000 */
[----:B------:R-:W-:Y:S02]  /*67c0*/  CS2R R38, SRZ ;  /* 0x0000000000267805 */ /* 0x000fe4000001ff00 */
[----:B------:R-:W-:Y:S02]  /*67d0*/  PLOP3.LUT P2, PT, PT, PT, UP1, 0x80, 0x8 ;  /* 0x000000000008781c */ /* 0x000fe40003f4f018 */
[----:B------:R-:W-:Y:S02]  /*67e0*/  CS2R R36, SRZ ;  /* 0x0000000000247805 */ /* 0x000fe4000001ff00 */
[----:B------:R-:W-:Y:S02]  /*67f0*/  @P1 LOP3.LUT R0, R0, 0x1, RZ, 0xc0, !PT ;  /* 0x0000000100001812 */ /* 0x000fe400078ec0ff */
[----:B------:R-:W-:Y:S02]  /*6800*/  CS2R R34, SRZ ;  /* 0x0000000000227805 */ /* 0x000fe4000001ff00 */
[----:B------:R-:W-:Y:S02]  /*6810*/  LOP3.LUT P4, R58, R52, 0xff, RZ, 0xc0, !PT ;  /* 0x000000ff343a7812 */ /* 0x000fe4000788c0ff */
[----:B------:R-:W-:Y:S02]  /*6820*/  CS2R R32, SRZ ;  /* 0x0000000000207805 */ /* 0x000fe4000001ff00 */
[----:B------:R-:W-:Y:S02]  /*6830*/  ISETP.NE.U32.OR P5, PT, R0, 0x1, !P1 ;  /* 0x000000010000780c */ /* 0x000fe40004fa5470 */
[----:B------:R-:W-:Y:S02]  /*6840*/  CS2R R42, SRZ ;  /* 0x00000000002a7805 */ /* 0x000fe4000001ff00 */
[----:B------:R-:W-:Y:S02]  /*6850*/  SEL R2, RZ, 0xffffffff, P3 ;  /* 0xffffffffff027807 */ /* 0x000fe40001800000 */
[----:B------:R-:W-:Y:S02]  /*6860*/  CS2R R40, SRZ ;  /* 0x0000000000287805 */ /* 0x000fe4000001ff00 */
[----:B------:R-:W-:Y:S02]  /*6870*/  P2R R72, PR, RZ, 0x20 ;  /* 0x00000020ff487803 */ /* 0x000fe40000000000 */
[----:B------:R-:W-:Y:S02]  /*6880*/  CS2R R46, SRZ ;  /* 0x00000000002e7805 */ /* 0x000fe4000001ff00 */
[----:B------:R-:W-:Y:S02]  /*6890*/  CS2R R44, SRZ ;  /* 0x00000000002c7805 */ /* 0x000fe4000001ff00 */
[----:B------:R-:W-:Y:S04]  /*68a0*/  @P2 SEL R2, R3, R2, !P4 ;  /* 0x0000000203022207 */ /* 0x000fe80006000000 */
[----:B------:R-:W-:Y:S02]  /*68b0*/  LOP3.LUT R2, R2, 0x1, RZ, 0xc0, !PT ;  /* 0x0000000102027812 */ /* 0x000fe400078ec0ff */
[----:B------:R-:W-:Y:S02]  /*68c0*/  @P5 SHF.L.U32 R0, RZ, 0x1f, RZ ;  /* 0x0000001fff005819 */ /* 0x000fe400000006ff */
[----:B------:R-:W-:Y:S02]  /*68d0*/  ISETP.NE.U32.AND P2, PT, R2, 0x1, PT ;  /* 0x000000010200780c */ /* 0x000fe40003f45070 */
[----:B------:R1:W3:Y:S02]  /*68e0*/  @P5 SYNCS.PHASECHK.TRANS64.TRYWAIT P1, [UR43+0x30], R0 ;  /* 0x00003000ff0055a7 */ /* 0x0002e4000802112b */
[----:B------:R-:W-:Y:S02]  /*68f0*/  P2R R75, PR, RZ, 0x4 ;  /* 0x00000004ff4b7803 */ /* 0x000fe40000000000 */
[----:B-1----:R-:W-:Y:S04]  /*6900*/  SHF.L.U32 R0, R62, 0x1f, RZ ;  /* 0x0000001f3e007819 */ /* 0x002fe800000006ff */
[----:B------:R1:W4:Y:S01]  /*6910*/  SYNCS.PHASECHK.TRANS64.TRYWAIT P0, [R26+URZ+0xa0], R0 ;  /* 0x0000a0001a0075a7 */ /* 0x00032200080011ff */
[----:B---3--:R-:W-:Y:S01]  /*6920*/  @P5 SEL R74, RZ, 0x1, !P1 ;  /* 0x00000001ff4a5807 */ /* 0x008fe20004800000 */
[----:B-1----:R-:W-:Y:S06]  /*6930*/  @!P5 BRA `(.L_x_101) ;  /* 0x000000000058d947 */ /* 0x002fec0003800000 */
[----:B------:R-:W-:Y:S01]  /*6940*/  IMAD.MOV.U32 R39, RZ, RZ, RZ ;  /* 0x000000ffff277224 */ /* 0x000fe200078e00ff */
[----:B------:R-:W-:Y:S01]  /*6950*/  ISETP.NE.AND P1, PT, R74, RZ, PT ;  /* 0x000000ff4a00720c */ /* 0x000fe20003f25270 */
[----:B------:R-:W-:Y:S01]  /*6960*/  BSSY B0, `(.L_x_102) ;  /* 0x000000c000007945 */ /* 0x000fe20003800000 */
[----:B------:R-:W-:Y:S02]  /*6970*/  CS2R R46, SRZ ;  /* 0x00000000002e7805 */ /* 0x000fe4000001ff00 */
[----:B------:R-:W-:Y:S02]  /*6980*/  CS2R R44, SRZ ;  /* 0x00000000002c7805 */ /* 0x000fe4000001ff00 */
[----:B------:R-:W-:Y:S02]  /*6990*/  CS2R R42, SRZ ;  /* 0x00000000002a7805 */ /* 0x000fe4000001ff00 */
[----:B------:R-:W-:Y:S02]  /*69a0*/  CS2R R40, SRZ ;  /* 0x0000000000287805 */ /* 0x000fe4000001ff00 */
[----:B------:R-:W-:Y:S02]  /*69b0*/  CS2R R34, SRZ ;  /* 0x0000000000227805 */ /* 0x000fe4000001ff00 */
[----:B------:R-:W-:Y:S02]  /*69c0*/  CS2R R32, SRZ ;  /* 0x0000000000207805 */ /* 0x000fe4000001ff00 */
[----:B------:R-:W-:Y:S01]  /*69d0*/  CS2R R36, SRZ ;  /* 0x0000000000247805 */ /* 0x000fe2000001ff00 */
[----:B------:R-:W-:Y:S06]  /*69e0*/  @P1 BRA `(.L_x_103) ;  /* 0x00000000000c1947 */ /* 0x000fec0003800000 */
[----:B------:R-:W-:Y:S04]  /*69f0*/  SHF.L.U32 R3, RZ, 0x1f, RZ ;  /* 0x0000001fff037819 */ /* 0x000fe800000006ff */
[----:B------:R-:W1:Y:S02]  /*6a00*/  SYNCS.PHASECHK.TRANS64.TRYWAIT P1, [UR43+0x30], R3 ;  /* 0x00003003ff0075a7 */ /* 0x000e64000802112b */
[----:B-1----:R-:W-:Y:S05]  /*6a10*/  @!P1 BRA `(.L_x_104) ;  /* 0x0000005800689947 */ /* 0x002fea0003800000 */
.L_x_103:
[----:B------:R-:W-:Y:S05]  /*6a20*/  BSYNC B0 ;  /* 0x0000000000007941 */ /* 0x000fea0003800000 */
.L_x_102:
[----:B------:R-:W-:Y:S01]  /*6a30*/  ISETP.NE.AND P1, PT, R75, RZ, PT ;  /* 0x000000ff4b00720c */ /* 0x000fe20003f25270 */
[----:B------:R-:W-:Y:S11]  /*6a40*/  HFMA2 R73, -RZ, RZ, 0, 5.9604644775390625e-08 ;  /* 0x00000001ff497431 */ /* 0x000ff600000001ff */
[----:B------:R-:W-:Y:S01]  /*6a50*/  @!UPT UIADD3 URZ, UPT, UPT, URZ, URZ, URZ ;  /* 0x000000fffffff290 */ /* 0x000fe2000fffe0ff */
[----:B------:R3:W1:Y:S04]  /*6a60*/  @P1 LDS.128 R44, [R65] ;  /* 0x00000000412c1984 */ /* 0x0006680000000c00 */
[----:B------:R3:W1:Y:S04]  /*6a70*/  @P1 LDS.128 R40, [R64+0x10] ;  /* 0x0000100040281984 */ /* 0x0006680000000c00 */
[----:B------:R3:W1:Y:S04]  /*6a80*/  @P1 LDS.128 R32, [R63+0x20] ;  /* 0x000020003f201984 */ /* 0x0006680000000c00 */
[----:B------:R3:W1:Y:S02]  /*6a90*/  @P1 LDS.128 R36, [R60+0x30] ;  /* 0x000030003c241984 */ /* 0x0006640000000c00 */
.L_x_101:
[----:B------:R-:W-:Y:S05]  /*6aa0*/  BSYNC B1 ;  /* 0x0000000000017941 */ /* 0x000fea0003800000 */
.L_x_100:
[----:B-1----:R-:W-:Y:S04]  /*6ab0*/  SHF.R.U32.HI R2, RZ, 0x15, R25 ;  /* 0x00000015ff027819 */ /* 0x002fe80000011619 */
[----:B------:R-:W-:Y:S01]  /*6ac0*/  LOP3.LUT P1, RZ, R2, 0x3, R53, 0x48, !PT ;  /* 0x0000000302ff7812 */ /* 0x000fe20007824835 */
[----:B------:R-:W-:Y:S01]  /*6ad0*/  @!UPT UIADD3 URZ, UPT, UPT, URZ, URZ, URZ ;  /* 0x000000fffffff290 */ /* 0x000fe2000fffe0ff */
[----:B----4-:R-:W-:Y:S11]  /*6ae0*/  @P0 BRA `(.L_x_105) ;  /* 0x0000000000080947 */ /* 0x010ff60003800000 */
[----:B------:R-:W1:Y:S02]  /*6af0*/  SYNCS.PHASECHK.TRANS64.TRYWAIT P0, [R26+URZ+0xa0], R0 ;  /* 0x0000a0001a0075a7 */ /* 0x000e6400080011ff */
[----:B-1----:R-:W-:Y:S05]  /*6b00*/  @!P0 BRA `(.L_x_106) ;  /* 0x0000005800448947 */ /* 0x002fea0003800000 */
.L_x_105:
[----:B------:R-:W-:Y:S05]  /*6b10*/  @!P1 BRA `(.L_x_107) ;  /* 0x0000000000409947 */ /* 0x000fea0003800000 */
[----:B------:R-:W4:Y:S01]  /*6b20*/  LDCU.64 UR8, c[0x4][0x70] ;  /* 0x01000e00ff0877ac */ /* 0x000f220008000a00 */
[----:B------:R-:W-:Y:S01]  /*6b30*/  MOV R3, 0x0 ;  /* 0x0000000000037802 */ /* 0x000fe20000000f00 */
[----:B------:R-:W-:Y:S02]  /*6b40*/  HFMA2 R12, -RZ, RZ, 0, 5.9604644775390625e-08 ;  /* 0x00000001ff0c7431 */ /* 0x000fe400000001ff */
[----:B------:R-:W-:Y:S02]  /*6b50*/  IMAD.MOV.U32 R8, RZ, RZ, 0x192 ;  /* 0x00000192ff087424 */ /* 0x000fe400078e00ff */
[----:B------:R-:W-:Y:S01]  /*6b60*/  IMAD.MOV.U32 R13, RZ, RZ, RZ ;  /* 0x000000ffff0d7224 */ /* 0x000fe200078e00ff */
[----:B------:R-:W5:Y:S01]  /*6b70*/  LDCU.64 UR6, c[0x4][0x78] ;  /* 0x01000f00ff0677ac */ /* 0x000f620008000a00 */
[----:B------:R-:W1:Y:S01]  /*6b80*/  LDC.64 R2, c[0x4][R3] ;  /* 0x0100000003027b82 */ /* 0x000e620000000a00 */
[----:B------:R-:W2:Y:S01]  /*6b90*/  LDCU.64 UR4, c[0x4][0x10] ;  /* 0x01000200ff0477ac */ /* 0x000ea20008000a00 */
[----:B----4-:R-:W-:Y:S01]  /*6ba0*/  MOV R5, UR9 ;  /* 0x0000000900057c02 */ /* 0x010fe20008000f00 */
[----:B------:R-:W-:Y:S01]  /*6bb0*/  IMAD.U32 R4, RZ, RZ, UR8 ;  /* 0x00000008ff047e24 */ /* 0x000fe2000f8e00ff */
[----:B-----5:R-:W-:Y:S01]  /*6bc0*/  MOV R7, UR7 ;  /* 0x0000000700077c02 */ /* 0x020fe20008000f00 */
[----:B------:R-:W-:Y:S01]  /*6bd0*/  IMAD.U32 R6, RZ, RZ, UR6 ;  /* 0x00000006ff067e24 */ /* 0x000fe2000f8e00ff */
[----:B--2---:R-:W-:Y:S01]  /*6be0*/  MOV R11, UR5 ;  /* 0x00000005000b7c02 */ /* 0x004fe20008000f00 */
[----:B------:R-:W-:Y:S02]  /*6bf0*/  IMAD.U32 R10, RZ, RZ, UR4 ;  /* 0x00000004ff0a7e24 */ /* 0x000fe4000f8e00ff */
[----:B------:R-:W-:Y:S07]  /*6c00*/  LEPC R20, `(.L_x_107) ;  /* 0x000000001014794e */ /* 0x000fee0000000000 */
[----:B-1-3--:R-:W-:Y:S05]  /*6c10*/  CALL.ABS.NOINC R2 ;  /* 0x0000000002007343 */ /* 0x00afea0003c00000 */
.L_x_107:
[----:B------:R-:W-:Y:S01]  /*6c20*/  LOP3.LUT R20, R44, 0xffffe000, RZ, 0xc0, !PT ;  /* 0xffffe0002c147812 */ /* 0x000fe200078ec0ff */
[----:B------:R-:W-:Y:S05]  /*6c30*/  WARPSYNC.ALL ;  /* 0x0000000000007948 */ /* 0x000fea0003800000 */
[----:B------:R-:W-:Y:S01]  /*6c40*/  R2UR UR4, R25 ;  /* 0x00000000190472ca */ /* 0x000fe200000e0000 */
[----:B------:R-:W-:Y:S01]  /*6c50*/  BSSY.RECONVERGENT B0, `(.L_x_108) ;  /* 0x0000058000007945 */ /* 0x000fe20003800200 */
[----:B------:R-:W-:Y:S11]  /*6c60*/  ISETP.NE.AND P0, PT, R67, RZ, PT ;  /* 0x000000ff4300720c */ /* 0x000ff60003f05270 */
[----:B------:R-:W1:Y:S02]  /*6c70*/  LDTM.x16 R4, tmem[UR4] ;  /* 0x00000004000479ee */ /* 0x000e640008240000 */
[C---:B-12---:R-:W-:Y:S01]  /*6c80*/  FMUL R0, R24.reuse, R4 ;  /* 0x0000000418007220 */ /* 0x046fe20000400000 */
[C---:B------:R-:W-:Y:S01]  /*6c90*/  FMUL R2, R24.reuse, R5 ;  /* 0x0000000518027220 */ /* 0x040fe20000400000 */
[C---:B------:R-:W-:Y:S01]  /*6ca0*/  FMUL R4, R24.reuse, R8 ;  /* 0x0000000818047220 */ /* 0x040fe20000400000 */
[C---:B------:R-:W-:Y:S01]  /*6cb0*/  FMUL R5, R24.reuse, R9 ;  /* 0x0000000918057220 */ /* 0x040fe20000400000 */
[C---:B------:R-:W-:Y:S01]  /*6cc0*/  FMUL R8, R24.reuse, R12 ;  /* 0x0000000c18087220 */ /* 0x040fe20000400000 */
[C---:B------:R-:W-:Y:S01]  /*6cd0*/  FMUL R9, R24.reuse, R13 ;  /* 0x0000000d18097220 */ /* 0x040fe20000400000 */
[C---:B------:R-:W-:Y:S01]  /*6ce0*/  FMUL R12, R24.reuse, R16 ;  /* 0x00000010180c7220 */ /* 0x040fe20000400000 */
[----:B------:R-:W-:Y:S01]  /*6cf0*/  LOP3.LUT R16, R45, 0xffffe000, RZ, 0xc0, !PT ;  /* 0xffffe0002d107812 */ /* 0x000fe200078ec0ff */
[----:B------:R-:W-:Y:S01]  /*6d00*/  FMUL R13, R24, R17 ;  /* 0x00000011180d7220 */ /* 0x000fe20000400000 */
[----:B------:R-:W-:Y:S01]  /*6d10*/  LOP3.LUT R17, R46, 0xffffe000, RZ, 0xc0, !PT ;  /* 0xffffe0002e117812 */ /* 0x000fe200078ec0ff */
[----:B------:R-:W-:Y:S01]  /*6d20*/  FFMA R28, R27, R20, R0 ;  /* 0x000000141b1c7223 */ /* 0x000fe20000000000 */
[----:B------:R-:W-:Y:S01]  /*6d30*/  LOP3.LUT R0, R47, 0xffffe000, RZ, 0xc0, !PT ;  /* 0xffffe0002f007812 */ /* 0x000fe200078ec0ff */
[C---:B------:R-:W-:Y:S01]  /*6d40*/  FMUL R3, R24.reuse, R6 ;  /* 0x0000000618037220 */ /* 0x040fe20000400000 */
[C---:B------:R-:W-:Y:S01]  /*6d50*/  FMUL R6, R24.reuse, R10 ;  /* 0x0000000a18067220 */ /* 0x040fe20000400000 */
[C---:B------:R-:W-:Y:S01]  /*6d60*/  FMUL R7, R24.reuse, R7 ;  /* 0x0000000718077220 */ /* 0x040fe20000400000 */
[----:B------:R-:W-:Y:S01]  /*6d70*/  F2FP.TF32.F32.PACK_B R28, R28 ;  /* 0x0000001cff1c723e */ /* 0x000fe200024050ff */
[C---:B------:R-:W-:Y:S01]  /*6d80*/  FMUL R10, R24.reuse, R14 ;  /* 0x0000000e180a7220 */ /* 0x040fe20000400000 */
[----:B------:R-:W-:Y:S01]  /*6d90*/  FMUL R14, R24, R18 ;  /* 0x00000012180e7220 */ /* 0x000fe20000400000 */
[----:B------:R-:W-:Y:S01]  /*6da0*/  LOP3.LUT R18, R40, 0xffffe000, RZ, 0xc0, !PT ;  /* 0xffffe00028127812 */ /* 0x000fe200078ec0ff */
[----:B------:R-:W-:Y:S01]  /*6db0*/  FFMA R29, R27, R16, R2 ;  /* 0x000000101b1d7223 */ /* 0x000fe20000000002 */
[----:B------:R-:W-:Y:S01]  /*6dc0*/  LOP3.LUT R2, R41, 0xffffe000, RZ, 0xc0, !PT ;  /* 0xffffe00029027812 */ /* 0x000fe200078ec0ff */
[----:B------:R-:W-:Y:S01]  /*6dd0*/  FFMA R30, R27, R17, R3 ;  /* 0x000000111b1e7223 */ /* 0x000fe20000000003 */
[----:B------:R-:W-:Y:S01]  /*6de0*/  LOP3.LUT R3, R43, 0xffffe000, RZ, 0xc0, !PT ;  /* 0xffffe0002b037812 */ /* 0x000fe200078ec0ff */
[C---:B------:R-:W-:Y:S01]  /*6df0*/  FFMA R31, R27.reuse, R0, R7 ;  /* 0x000000001b1f7223 */ /* 0x040fe20000000007 */
[----:B------:R-:W-:Y:S01]  /*6e00*/  LOP3.LUT R0, R42, 0xffffe000, RZ, 0xc0, !PT ;  /* 0xffffe0002a007812 */ /* 0x000fe200078ec0ff */
[C---:B------:R-:W-:Y:S01]  /*6e10*/  FFMA R4, R27.reuse, R18, R4 ;  /* 0x000000121b047223 */ /* 0x040fe20000000004 */
[----:B------:R-:W-:Y:S01]  /*6e20*/  F2FP.TF32.F32.PACK_B R29, R29 ;  /* 0x0000001dff1d723e */ /* 0x000fe200024050ff */
[C---:B------:R-:W-:Y:S01]  /*6e30*/  FFMA R5, R27.reuse, R2, R5 ;  /* 0x000000021b057223 */ /* 0x040fe20000000005 */
[----:B------:R-:W-:Y:S01]  /*6e40*/  FMUL R11, R24, R11 ;  /* 0x0000000b180b7220 */ /* 0x000fe20000400000 */
[----:B------:R-:W-:Y:S01]  /*6e50*/  F2FP.TF32.F32.PACK_B R30, R30 ;  /* 0x0000001eff1e723e */ /* 0x000fe200024050ff */
[C---:B------:R-:W-:Y:S01]  /*6e60*/  FFMA R6, R27.reuse, R0, R6 ;  /* 0x000000001b067223 */ /* 0x040fe20000000006 */
[----:B------:R-:W-:Y:S01]  /*6e70*/  F2FP.TF32.F32.PACK_B R31, R31 ;  /* 0x0000001fff1f723e */ /* 0x000fe200024050ff */
[----:B------:R-:W-:Y:S01]  /*6e80*/  FFMA R7, R27, R3, R11 ;  /* 0x000000031b077223 */ /* 0x000fe2000000000b */
[----:B------:R-:W-:Y:S01]  /*6e90*/  LOP3.LUT R2, R32, 0xffffe000, RZ, 0xc0, !PT ;  /* 0xffffe00020027812 */ /* 0x000fe200078ec0ff */
[----:B------:R-:W-:Y:S01]  /*6ea0*/  FMUL R15, R24, R15 ;  /* 0x0000000f180f7220 */ /* 0x000fe20000400000 */
[----:B------:R-:W-:Y:S01]  /*6eb0*/  LOP3.LUT R16, R33, 0xffffe000, RZ, 0xc0, !PT ;  /* 0xffffe00021107812 */ /* 0x000fe200078ec0ff */
[----:B------:R1:W-:Y:S01]  /*6ec0*/  STS.128 [R65], R28 ;  /* 0x0000001c41007388 */ /* 0x0003e20000000c00 */
[----:B------:R-:W-:Y:S01]  /*6ed0*/  LOP3.LUT R0, R34, 0xffffe000, RZ, 0xc0, !PT ;  /* 0xffffe00022007812 */ /* 0x000fe200078ec0ff */
[----:B------:R-:W-:Y:S01]  /*6ee0*/  FFMA R8, R27, R2, R8 ;  /* 0x000000021b087223 */ /* 0x000fe20000000008 */
[----:B------:R-:W-:Y:S01]  /*6ef0*/  LOP3.LUT R2, R35, 0xffffe000, RZ, 0xc0, !PT ;  /* 0xffffe00023027812 */ /* 0x000fe200078ec0ff */
[C---:B------:R-:W-:Y:S01]  /*6f00*/  FFMA R9, R27.reuse, R16, R9 ;  /* 0x000000101b097223 */ /* 0x040fe20000000009 */
[----:B------:R-:W-:Y:S01]  /*6f10*/  F2FP.TF32.F32.PACK_B R4, R4 ;  /* 0x00000004ff04723e */ /* 0x000fe200024050ff */
[C---:B------:R-:W-:Y:S01]  /*6f20*/  FFMA R10, R27.reuse, R0, R10 ;  /* 0x000000001b0a7223 */ /* 0x040fe2000000000a */
[----:B------:R-:W-:Y:S01]  /*6f30*/  F2FP.TF32.F32.PACK_B R5, R5 ;  /* 0x00000005ff05723e */ /* 0x000fe200024050ff */
[----:B------:R-:W-:Y:S01]  /*6f40*/  FFMA R11, R27, R2, R15 ;  /* 0x000000021b0b7223 */ /* 0x000fe2000000000f */
[----:B------:R-:W-:Y:S01]  /*6f50*/  F2FP.TF32.F32.PACK_B R6, R6 ;  /* 0x00000006ff06723e */ /* 0x000fe200024050ff */
[----:B------:R-:W-:Y:S01]  /*6f60*/  FMUL R19, R24, R19 ;  /* 0x0000001318137220 */ /* 0x000fe20000400000 */
[----:B------:R-:W-:Y:S02]  /*6f70*/  F2FP.TF32.F32.PACK_B R7, R7 ;  /* 0x00000007ff07723e */ /* 0x000fe400024050ff */
[----:B------:R-:W-:Y:S02]  /*6f80*/  LOP3.LUT R3, R36, 0xffffe000, RZ, 0xc0, !PT ;  /* 0xffffe00024037812 */ /* 0x000fe400078ec0ff */
[----:B------:R-:W-:Y:S01]  /*6f90*/  LOP3.LUT R0, R37, 0xffffe000, RZ, 0xc0, !PT ;  /* 0xffffe00025007812 */ /* 0x000fe200078ec0ff */
[----:B------:R1:W-:Y:S01]  /*6fa0*/  STS.128 [R64+0x10], R4 ;  /* 0x0000100440007388 */ /* 0x0003e20000000c00 */
        /* <DEDUP_REMOVED lines=8> */
[----:B------:R-:W-:Y:S02]  /*7030*/  F2FP.TF32.F32.PACK_B R10, R10 ;  /* 0x0000000aff0a723e */ /* 0x000fe400024050ff */
[----:B------:R-:W-:Y:S02]  /*7040*/  F2FP.TF32.F32.PACK_B R11, R11 ;  /* 0x0000000bff0b723e */ /* 0x000fe400024050ff */
[----:B------:R-:W-:Y:S02]  /*7050*/  F2FP.TF32.F32.PACK_B R12, R12 ;  /* 0x0000000cff0c723e */ /* 0x000fe400024050ff */
[----:B------:R-:W-:Y:S01]  /*7060*/  F2FP.TF32.F32.PACK_B R13, R13 ;  /* 0x0000000dff0d723e */ /* 0x000fe200024050ff */
[----:B------:R1:W-:Y:S01]  /*7070*/  STS.128 [R63+0x20], R8 ;  /* 0x000020083f007388 */ /* 0x0003e20000000c00 */
[----:B------:R-:W-:Y:S02]  /*7080*/  F2FP.TF32.F32.PACK_B R14, R14 ;  /* 0x0000000eff0e723e */ /* 0x000fe400024050ff */
[----:B------:R-:W-:Y:S05]  /*7090*/  F2FP.TF32.F32.PACK_B R15, R15 ;  /* 0x0000000fff0f723e */ /* 0x000fea00024050ff */
[----:B------:R1:W-:Y:S01]  /*70a0*/  STS.128 [R60+0x30], R12 ;  /* 0x0000300c3c007388 */ /* 0x0003e20000000c00 */
[----:B------:R-:W-:Y:S01]  /*70b0*/  @!PT LDS RZ, [RZ] ;  /* 0x00000000fffff984 */ /* 0x000fe20000000800 */
[----:B------:R-:W-:Y:S01]  /*70c0*/  @!PT LDS RZ, [RZ] ;  /* 0x00000000fffff984 */ /* 0x000fe20000000800 */
[----:B------:R-:W-:Y:S01]  /*70d0*/  @!PT LDS RZ, [RZ] ;  /* 0x00000000fffff984 */ /* 0x000fe20000000800 */
[----:B------:R-:W-:Y:S01]  /*70e0*/  @!PT LDS RZ, [RZ] ;  /* 0x00000000fffff984 */ /* 0x000fe20000000800 */
[----:B------:R2:W-:Y:S07]  /*70f0*/  MEMBAR.ALL.CTA ;  /* 0x0000000000007992 */ /* 0x0005ee0000008000 */
[----:B--2---:R-:W2:Y:S02]  /*7100*/  FENCE.VIEW.ASYNC.S ;  /* 0x00000000000073c6 */ /* 0x004ea40000000000 */
[----:B--2---:R-:W-:Y:S06]  /*7110*/  BAR.SYNC.DEFER_BLOCKING 0x1, 0x80 ;  /* 0x0042000000007b1d */ /* 0x004fec0000010000 */
[----:B------:R-:W-:Y:S05]  /*7120*/  @P0 BRA `(.L_x_109) ;  /* 0x0000000000280947 */ /* 0x000fea0003800000 */
[----:B------:R-:W-:Y:S01]  /*7130*/  UIADD3 UR4, UPT, UPT, UR43, 0x200, URZ ;  /* 0x000002002b047890 */ /* 0x000fe2000fffe0ff */
[----:B------:R-:W-:Y:S05]  /*7140*/  UMOV UR51, UR36 ;  /* 0x0000002400337c82 */ /* 0x000fea0008000000 */
[----:B------:R-:W-:Y:S01]  /*7150*/  MOV R57, UR4 ;  /* 0x0000000400397c02 */ /* 0x000fe20008000f00 */
[----:B------:R-:W-:Y:S03]  /*7160*/  UIADD3 UR4, UP0, UPT, UR54, 0x680, URZ ;  /* 0x0000068036047890 */ /* 0x000fe6000ff1e0ff */
[----:B------:R-:W-:Y:S01]  /*7170*/  R2UR UR48, R57 ;  /* 0x00000000393072ca */ /* 0x000fe200000e0000 */
[----:B------:R-:W-:Y:S11]  /*7180*/  UIADD3.X UR5, UPT, UPT, URZ, UR55, URZ, UP0, !UPT ;  /* 0x00000037ff057290 */ /* 0x000ff600087fe4ff */
[----:B------:R-:W-:Y:S01]  /*7190*/  @!UPT UIADD3 URZ, UPT, UPT, URZ, URZ, URZ ;  /* 0x000000fffffff290 */ /* 0x000fe2000fffe0ff */
[----:B------:R2:W-:Y:S01]  /*71a0*/  UTMASTG.3D [UR48], [UR4] ;  /* 0x00000030040073b5 */ /* 0x0005e20008010000 */
[----:B------:R0:W-:Y:S01]  /*71b0*/  UTMACMDFLUSH ;  /* 0x00000000000079b7 */ /* 0x0001e20000000000 */
[----:B--2---:R-:W-:Y:S04]  /*71c0*/  DEPBAR.LE SB0, 0x1 ;  /* 0x000080400000791a */ /* 0x004fe80000000000 */
.L_x_109:
[----:B------:R-:W-:Y:S05]  /*71d0*/  BSYNC.RECONVERGENT B0 ;  /* 0x0000000000007941 */ /* 0x000fea0003800200 */
.L_x_108:
[----:B------:R-:W-:Y:S01]  /*71e0*/  BAR.SYNC.DEFER_BLOCKING 0x1, 0x80 ;  /* 0x0042000000007b1d */ /* 0x000fe20000010000 */
[----:B------:R-:W-:Y:S01]  /*71f0*/  ISETP.NE.AND P1, PT, R72, RZ, PT ;  /* 0x000000ff4800720c */ /* 0x000fe20003f25270 */
[----:B------:R-:W-:Y:S01]  /*7200*/  UISETP.NE.AND UP0, UPT, UR53, URZ, UPT ;  /* 0x000000ff3500728c */ /* 0x000fe2000bf05270 */
[----:B------:R-:W-:Y:S11]  /*7210*/  LEA R2, R73, UR43, 0x3 ;  /* 0x0000002b49027c11 */ /* 0x000ff6000f8e18ff */
[----:B------:R-:W-:Y:S01]  /*7220*/  @P1 SHF.L.U32 R3, RZ, 0x1f, RZ ;  /* 0x0000001fff031819 */ /* 0x000fe200000006ff */
[----:B------:R-:W-:Y:S06]  /*7230*/  BRA.U !UP0, `(.L_x_110) ;  /* 0x0000000108247547 */ /* 0x000fec000b800000 */
[----:B-1----:R-:W-:Y:S01]  /*7240*/  IMAD.U32 R4, RZ, RZ, UR47 ;  /* 0x0000002fff047e24 */ /* 0x002fe2000f8e00ff */
[----:B------:R-:W-:Y:S01]  /*7250*/  MOV R0, UR52 ;  /* 0x0000003400007c02 */ /* 0x000fe20008000f00 */
[----:B------:R-:W-:Y:S03]  /*7260*/  UIADD3 UR4, UPT, UPT, UR47, 0x1, URZ ;  /* 0x000000012f047890 */ /* 0x000fe6000fffe0ff */
[----:B------:R-:W-:Y:S01]  /*7270*/  @P1 LEA R4, R4, UR43, 0x3 ;  /* 0x0000002b04041c11 */ /* 0x000fe2000f8e18ff */
[----:B------:R-:W-:Y:S04]  /*7280*/  UISETP.NE.AND UP0, UPT, UR4, 0x4, UPT ;  /* 0x000000040400788c */ /* 0x000fe8000bf05270 */
[----:B------:R-:W-:Y:S01]  /*7290*/  @P1 VIADD R4, R4, 0x50 ;  /* 0x0000005004041836 */ /* 0x000fe20000000000 */
[----:B------:R-:W-:Y:S04]  /*72a0*/  USEL UR47, UR4, URZ, UP0 ;  /* 0x000000ff042f7287 */ /* 0x000fe80008000000 */
[----:B------:R-:W-:Y:S04]  /*72b0*/  @P1 PRMT R0, R0, 0x654, R4 ;  /* 0x0000065400001816 */ /* 0x000fe80000000004 */
[----:B------:R2:W-:Y:S04]  /*72c0*/  @P1 SYNCS.ARRIVE.TRANS64.RED.A1T0 RZ, [R0+URZ], RZ ;  /* 0x000000ff00ff19a7 */ /* 0x0005e800081004ff */
.L_x_110:
[----:B------:R-:W4:Y:S01]  /*72d0*/  @P1 SYNCS.PHASECHK.TRANS64.TRYWAIT P0, [R2+URZ+0x30], R3 ;  /* 0x00003003020015a7 */ /* 0x000f2200080011ff */
[----:B------:R-:W-:Y:S01]  /*72e0*/  BSSY B1, `(.L_x_111) ;  /* 0x0000016000017945 */ /* 0x000fe20003800000 */
[----:B----4-:R-:W-:Y:S03]  /*72f0*/  @P1 SEL R74, RZ, 0x1, !P0 ;  /* 0x00000001ff4a1807 */ /* 0x010fe60004000000 */
[----:B------:R-:W-:Y:S05]  /*7300*/  @!P1 BRA `(.L_x_112) ;  /* 0x00000000004c9947 */ /* 0x000fea0003800000 */
[----:B------:R-:W-:Y:S01]  /*7310*/  ISETP.NE.AND P0, PT, R74, RZ, PT ;  /* 0x000000ff4a00720c */ /* 0x000fe20003f05270 */
[----:B------:R-:W-:Y:S01]  /*7320*/  BSSY B0, `(.L_x_113) ;  /* 0x000000b000007945 */ /* 0x000fe20003800000 */
[----:B------:R-:W-:Y:S11]  /*7330*/  ISETP.NE.AND P1, PT, R75, RZ, PT ;  /* 0x000000ff4b00720c */ /* 0x000ff60003f25270 */
[----:B------:R-:W-:Y:S02]  /*7340*/  @!UPT UIADD3 URZ, UPT, UPT, URZ, URZ, URZ ;  /* 0x000000fffffff290 */ /* 0x000fe4000fffe0ff */
[C---:B-1----:R-:W-:Y:S01]  /*7350*/  @P1 IMAD R6, R73.reuse, 0x2000, R65 ;  /* 0x0000200049061824 */ /* 0x042fe200078e0241 */
[C---:B------:R-:W-:Y:S01]  /*7360*/  @P1 LEA R4, R73.reuse, R63, 0xd ;  /* 0x0000003f49041211 */ /* 0x040fe200078e68ff */
[C---:B------:R-:W-:Y:S02]  /*7370*/  @P1 IMAD R5, R73.reuse, 0x2000, R64 ;  /* 0x0000200049051824 */ /* 0x040fe400078e0240 */
[----:B------:R-:W-:Y:S01]  /*7380*/  @P1 IMAD R3, R73, 0x2000, R60 ;  /* 0x0000200049031824 */ /* 0x000fe200078e023c */
[----:B------:R-:W-:Y:S06]  /*7390*/  @P0 BRA `(.L_x_114) ;  /* 0x00000000000c0947 */ /* 0x000fec0003800000 */
[----:B--2---:R-:W-:Y:S04]  /*73a0*/  SHF.L.U32 R0, RZ, 0x1f, RZ ;  /* 0x0000001fff007819 */ /* 0x004fe800000006ff */
[----:B------:R-:W1:Y:S02]  /*73b0*/  SYNCS.PHASECHK.TRANS64.TRYWAIT P0, [R2+URZ+0x30], R0 ;  /* 0x00003000020075a7 */ /* 0x000e6400080011ff */
[----:B-1----:R-:W-:Y:S05]  /*73c0*/  @!P0 BRA `(.L_x_115) ;  /* 0x0000005000288947 */ /* 0x002fea0003800000 */
.L_x_114:
[----:B------:R-:W-:Y:S05]  /*73d0*/  BSYNC B0 ;  /* 0x0000000000007941 */ /* 0x000fea0003800000 */
.L_x_113:
[----:B------:R-:W-:Y:S02]  /*73e0*/  ISETP.NE.AND P0, PT, R75, RZ, PT ;  /* 0x000000ff4b00720c */ /* 0x000fe40003f05270 */
[----:B------:R-:W-:Y:S11]  /*73f0*/  IADD3 R73, PT, PT, R73, 0x1, RZ ;  /* 0x0000000149497810 */ /* 0x000ff60007ffe0ff */
[----:B------:R4:W1:Y:S04]  /*7400*/  @P0 LDS.128 R44, [R6] ;  /* 0x00000000062c0984 */ /* 0x0008680000000c00 */
[----:B------:R4:W1:Y:S04]  /*7410*/  @P0 LDS.128 R40, [R5+0x10] ;  /* 0x0000100005280984 */ /* 0x0008680000000c00 */
[----:B------:R4:W1:Y:S04]  /*7420*/  @P0 LDS.128 R32, [R4+0x20] ;  /* 0x0000200004200984 */ /* 0x0008680000000c00 */
[----:B------:R4:W1:Y:S02]  /*7430*/  @P0 LDS.128 R36, [R3+0x30] ;  /* 0x0000300003240984 */ /* 0x0008640000000c00 */
.L_x_112:
[----:B------:R-:W-:Y:S05]  /*7440*/  BSYNC B1 ;  /* 0x0000000000017941 */ /* 0x000fea0003800000 */
.L_x_111:
[----:B-12---:R-:W-:Y:S05]  /*7450*/  VIADD R0, R25, 0x10 ;  /* 0x0000001019007836 */ /* 0x006fea0000000000 */
[----:B------:R-:W-:Y:S04]  /*7460*/  SHF.R.U32.HI R0, RZ, 0x15, R0 ;  /* 0x00000015ff007819 */ /* 0x000fe80000011600 */
[----:B------:R-:W-:Y:S11]  /*7470*/  LOP3.LUT P0, RZ, R0, 0x3, R53, 0x48, !PT ;  /* 0x0000000300ff7812 */ /* 0x000ff60007804835 */
[----:B------:R-:W-:Y:S02]  /*7480*/  @!UPT UIADD3 URZ, UPT, UPT, URZ, URZ, URZ ;  /* 0x000000fffffff290 */ /* 0x000fe4000fffe0ff */
[----:B------:R-:W-:Y:S05]  /*7490*/  @!P0 BRA `(.L_x_116) ;  /* 0x0000000000408947 */ /* 0x000fea0003800000 */
[----:B------:R-:W1:Y:S01]  /*74a0*/  LDCU.64 UR8, c[0x4][0x70] ;  /* 0x01000e00ff0877ac */ /* 0x000e620008000a00 */
[----:B----4-:R-:W-:Y:S01]  /*74b0*/  MOV R3, 0x0 ;  /* 0x0000000000037802 */ /* 0x010fe20000000f00 */
[----:B------:R-:W-:Y:S02]  /*74c0*/  HFMA2 R12, -RZ, RZ, 0, 5.9604644775390625e-08 ;  /* 0x00000001ff0c7431 */ /* 0x000fe400000001ff */
[----:B------:R-:W-:Y:S02]  /*74d0*/  IMAD.MOV.U32 R8, RZ, RZ, 0x192 ;  /* 0x00000192ff087424 */ /* 0x000fe400078e00ff */
[----:B------:R-:W-:Y:S01]  /*74e0*/  IMAD.MOV.U32 R13, RZ, RZ, RZ ;  /* 0x000000ffff0d7224 */ /* 0x000fe200078e00ff */
[----:B------:R-:W2:Y:S01]  /*74f0*/  LDCU.64 UR6, c[0x4][0x78] ;  /* 0x01000f00ff0677ac */ /* 0x000ea20008000a00 */
[----:B------:R-:W4:Y:S01]  /*7500*/  LDC.64 R2, c[0x4][R3] ;  /* 0x0100000003027b82 */ /* 0x000f220000000a00 */
[----:B------:R-:W5:Y:S01]  /*7510*/  LDCU.64 UR4, c[0x4][0x10] ;  /* 0x01000200ff0477ac */ /* 0x000f620008000a00 */
[----:B-1----:R-:W-:Y:S01]  /*7520*/  MOV R5, UR9 ;  /* 0x0000000900057c02 */ /* 0x002fe20008000f00 */
[----:B------:R-:W-:Y:S01]  /*7530*/  IMAD.U32 R4, RZ, RZ, UR8 ;  /* 0x00000008ff047e24 */ /* 0x000fe2000f8e00ff */
[----:B--2---:R-:W-:Y:S01]  /*7540*/  MOV R7, UR7 ;  /* 0x0000000700077c02 */ /* 0x004fe20008000f00 */
[----:B------:R-:W-:Y:S01]  /*7550*/  IMAD.U32 R6, RZ, RZ, UR6 ;  /* 0x00000006ff067e24 */ /* 0x000fe2000f8e00ff */
[----:B-----5:R-:W-:Y:S01]  /*7560*/  MOV R11, UR5 ;  /* 0x00000005000b7c02 */ /* 0x020fe20008000f00 */
[----:B------:R-:W-:Y:S02]  /*7570*/  IMAD.U32 R10, RZ, RZ, UR4 ;  /* 0x00000004ff0a7e24 */ /* 0x000fe4000f8e00ff */
[----:B------:R-:W-:Y:S07]  /*7580*/  LEPC R20, `(.L_x_116) ;  /* 0x000000001014794e */ /* 0x000fee0000000000 */
[----:B---34-:R-:W-:Y:S05]  /*7590*/  CALL.ABS.NOINC R2 ;  /* 0x0000000002007343 */ /* 0x018fea0003c00000 */
.L_x_116:
[----:B------:R-:W-:Y:S01]  /*75a0*/  ISETP.NE.AND P6, PT, R72, RZ, PT ;  /* 0x000000ff4800720c */ /* 0x000fe20003fc5270 */
[----:B------:R-:W-:Y:S05]  /*75b0*/  WARPSYNC.ALL ;  /* 0x0000000000007948 */ /* 0x000fea0003800000 */
[----:B------:R-:W-:Y:S01]  /*75c0*/  R2UR UR4, R25 ;  /* 0x00000000190472ca */ /* 0x000fe200000e0000 */
[----:B------:R-:W-:Y:S01]  /*75d0*/  IMAD.U32 R0, RZ, RZ, UR47 ;  /* 0x0000002fff007e24 */ /* 0x000fe2000f8e00ff */
[----:B------:R-:W-:Y:S01]  /*75e0*/  LOP3.LUT R20, R44, 0xffffe000, RZ, 0xc0, !PT ;  /* 0xffffe0002c147812 */ /* 0x000fe200078ec0ff */
[----:B------:R-:W-:Y:S01]  /*75f0*/  IMAD.U32 R21, RZ, RZ, UR52 ;  /* 0x00000034ff157e24 */ /* 0x000fe2000f8e00ff */
[----:B------:R-:W-:Y:S01]  /*7600*/  ISETP.NE.AND P0, PT, R67, RZ, PT ;  /* 0x000000ff4300720c */ /* 0x000fe20003f05270 */
[----:B------:R-:W-:Y:S02]  /*7610*/  BSSY.RECONVERGENT B0, `(.L_x_117) ;  /* 0x000005b000007945 */ /* 0x000fe40003800200 */
[----:B------:R-:W-:Y:S05]  /*7620*/  @P6 LEA R0, R0, UR43, 0x3 ;  /* 0x0000002b00006c11 */ /* 0x000fea000f8e18ff */
[----:B------:R-:W-:Y:S01]  /*7630*/  @P6 VIADD R0, R0, 0x50 ;  /* 0x0000005000006836 */ /* 0x000fe20000000000 */
[----:B----4-:R-:W1:Y:S04]  /*7640*/  LDTM.x16 R4, tmem[UR4+0x10] ;  /* 0x00001004000479ee */ /* 0x010e680008240000 */
[----:B------:R-:W-:Y:S01]  /*7650*/  @P6 PRMT R21, R21, 0x654, R0 ;  /* 0x0000065415156816 */ /* 0x000fe20000000000 */
[C---:B-1----:R-:W-:Y:S01]  /*7660*/  FMUL R0, R24.reuse, R4 ;  /* 0x0000000418007220 */ /* 0x042fe20000400000 */
[C---:B------:R-:W-:Y:S01]  /*7670*/  FMUL R4, R24.reuse, R8 ;  /* 0x0000000818047220 */ /* 0x040fe20000400000 */
[C---:B------:R-:W-:Y:S01]  /*7680*/  FMUL R8, R24.reuse, R12 ;  /* 0x0000000c18087220 */ /* 0x040fe20000400000 */
[C---:B------:R-:W-:Y:S01]  /*7690*/  FMUL R12, R24.reuse, R16 ;  /* 0x00000010180c7220 */ /* 0x040fe20000400000 */
[----:B------:R-:W-:Y:S01]  /*76a0*/  LOP3.LUT R16, R45, 0xffffe000, RZ, 0xc0, !PT ;  /* 0xffffe0002d107812 */ /* 0x000fe200078ec0ff */
[C---:B------:R-:W-:Y:S01]  /*76b0*/  FMUL R2, R24.reuse, R5 ;  /* 0x0000000518027220 */ /* 0x040fe20000400000 */
[C---:B------:R-:W-:Y:S01]  /*76c0*/  FMUL R3, R24.reuse, R6 ;  /* 0x0000000618037220 */ /* 0x040fe20000400000 */
[----:B------:R-:W-:Y:S01]  /*76d0*/  FMUL R5, R24, R9 ;  /* 0x0000000918057220 */ /* 0x000fe20000400000 */
[----:B------:R-:W-:Y:S01]  /*76e0*/  FFMA R28, R27, R20, R0 ;  /* 0x000000141b1c7223 */ /* 0x000fe20000000000 */
[----:B------:R-:W-:Y:S01]  /*76f0*/  LOP3.LUT R0, R46, 0xffffe000, RZ, 0xc0, !PT ;  /* 0xffffe0002e007812 */ /* 0x000fe200078ec0ff */
[C---:B------:R-:W-:Y:S01]  /*7700*/  FMUL R6, R24.reuse, R10 ;  /* 0x0000000a18067220 */ /* 0x040fe20000400000 */
[C---:B------:R-:W-:Y:S01]  /*7710*/  FMUL R9, R24.reuse, R13 ;  /* 0x0000000d18097220 */ /* 0x040fe20000400000 */
[C---:B------:R-:W-:Y:S01]  /*7720*/  FMUL R10, R24.reuse, R14 ;  /* 0x0000000e180a7220 */ /* 0x040fe20000400000 */
[----:B------:R-:W-:Y:S01]  /*7730*/  F2FP.TF32.F32.PACK_B R28, R28 ;  /* 0x0000001cff1c723e */ /* 0x000fe200024050ff */
[C---:B------:R-:W-:Y:S01]  /*7740*/  FMUL R13, R24.reuse, R17 ;  /* 0x00000011180d7220 */ /* 0x040fe20000400000 */
[----:B------:R-:W-:Y:S01]  /*7750*/  LOP3.LUT R17, R47, 0xffffe000, RZ, 0xc0, !PT ;  /* 0xffffe0002f117812 */ /* 0x000fe200078ec0ff */
[----:B------:R-:W-:Y:S01]  /*7760*/  FMUL R14, R24, R18 ;  /* 0x00000012180e7220 */ /* 0x000fe20000400000 */
[----:B------:R-:W-:Y:S01]  /*7770*/  LOP3.LUT R18, R40, 0xffffe000, RZ, 0xc0, !PT ;  /* 0xffffe00028127812 */ /* 0x000fe200078ec0ff */
[----:B------:R-:W-:Y:S01]  /*7780*/  FFMA R29, R27, R16, R2 ;  /* 0x000000101b1d7223 */ /* 0x000fe20000000002 */
[----:B------:R-:W-:Y:S01]  /*7790*/  LOP3.LUT R2, R41, 0xffffe000, RZ, 0xc0, !PT ;  /* 0xffffe00029027812 */ /* 0x000fe200078ec0ff */
[----:B------:R-:W-:Y:S01]  /*77a0*/  FMUL R7, R24, R7 ;  /* 0x0000000718077220 */ /* 0x000fe20000400000 */
[----:B------:R-:W-:Y:S01]  /*77b0*/  LOP3.LUT R16, R33, 0xffffe000, RZ, 0xc0, !PT ;  /* 0xffffe00021107812 */ /* 0x000fe200078ec0ff */
[C---:B------:R-:W-:Y:S01]  /*77c0*/  FFMA R30, R27.reuse, R0, R3 ;  /* 0x000000001b1e7223 */ /* 0x040fe20000000003 */
[----:B------:R-:W-:Y:S01]  /*77d0*/  LOP3.LUT R0, R42, 0xffffe000, RZ, 0xc0, !PT ;  /* 0xffffe0002a007812 */ /* 0x000fe200078ec0ff */
[C---:B------:R-:W-:Y:S01]  /*77e0*/  FFMA R31, R27.reuse, R17, R7 ;  /* 0x000000111b1f7223 */ /* 0x040fe20000000007 */
[----:B------:R-:W-:Y:S01]  /*77f0*/  F2FP.TF32.F32.PACK_B R29, R29 ;  /* 0x0000001dff1d723e */ /* 0x000fe200024050ff */
[C---:B------:R-:W-:Y:S01]  /*7800*/  FFMA R4, R27.reuse, R18, R4 ;  /* 0x000000121b047223 */ /* 0x040fe20000000004 */
[----:B------:R-:W-:Y:S01]  /*7810*/  F2FP.TF32.F32.PACK_B R30, R30 ;  /* 0x0000001eff1e723e */ /* 0x000fe200024050ff */
[----:B------:R-:W-:Y:S01]  /*7820*/  FFMA R5, R27, R2, R5 ;  /* 0x000000021b057223 */ /* 0x000fe20000000005 */
[----:B------:R-:W-:Y:S01]  /*7830*/  LOP3.LUT R2, R43, 0xffffe000, RZ, 0xc0, !PT ;  /* 0xffffe0002b027812 */ /* 0x000fe200078ec0ff */
[----:B------:R-:W-:Y:S01]  /*7840*/  FMUL R11, R24, R11 ;  /* 0x0000000b180b7220 */ /* 0x000fe20000400000 */
[----:B------:R-:W-:Y:S01]  /*7850*/  F2FP.TF32.F32.PACK_B R31, R31 ;  /* 0x0000001fff1f723e */ /* 0x000fe200024050ff */
[C---:B------:R-:W-:Y:S01]  /*7860*/  FFMA R6, R27.reuse, R0, R6 ;  /* 0x000000001b067223 */ /* 0x040fe20000000006 */
[----:B------:R-:W-:Y:S01]  /*7870*/  LOP3.LUT R3, R32, 0xffffe000, RZ, 0xc0, !PT ;  /* 0xffffe00020037812 */ /* 0x000fe200078ec0ff */
[----:B------:R-:W-:Y:S01]  /*7880*/  FFMA R7, R27, R2, R11 ;  /* 0x000000021b077223 */ /* 0x000fe2000000000b */
[----:B------:R-:W-:Y:S01]  /*7890*/  F2FP.TF32.F32.PACK_B R4, R4 ;  /* 0x00000004ff04723e */ /* 0x000fe200024050ff */
[----:B------:R1:W-:Y:S01]  /*78a0*/  STS.128 [R65+0x2000], R28 ;  /* 0x0020001c41007388 */ /* 0x0003e20000000c00 */
[----:B------:R-:W-:Y:S01]  /*78b0*/  LOP3.LUT R0, R34, 0xffffe000, RZ, 0xc0, !PT ;  /* 0xffffe00022007812 */ /* 0x000fe200078ec0ff */
[----:B------:R-:W-:Y:S01]  /*78c0*/  FMUL R15, R24, R15 ;  /* 0x0000000f180f7220 */ /* 0x000fe20000400000 */
[----:B------:R-:W-:Y:S01]  /*78d0*/  LOP3.LUT R2, R35, 0xffffe000, RZ, 0xc0, !PT ;  /* 0xffffe00023027812 */ /* 0x000fe200078ec0ff */
[C---:B------:R-:W-:Y:S01]  /*78e0*/  FFMA R8, R27.reuse, R3, R8 ;  /* 0x000000031b087223 */ /* 0x040fe20000000008 */
[----:B------:R-:W-:Y:S01]  /*78f0*/  F2FP.TF32.F32.PACK_B R5, R5 ;  /* 0x00000005ff05723e */ /* 0x000fe200024050ff */
[C---:B------:R-:W-:Y:S01]  /*7900*/  FFMA R9, R27.reuse, R16, R9 ;  /* 0x000000101b097223 */ /* 0x040fe20000000009 */
[----:B------:R-:W-:Y:S01]  /*7910*/  F2FP.TF32.F32.PACK_B R6, R6 ;  /* 0x00000006ff06723e */ /* 0x000fe200024050ff */
[C---:B------:R-:W-:Y:S01]  /*7920*/  FFMA R10, R27.reuse, R0, R10 ;  /* 0x000000001b0a7223 */ /* 0x040fe2000000000a */
[----:B------:R-:W-:Y:S01]  /*7930*/  F2FP.TF32.F32.PACK_B R7, R7 ;  /* 0x00000007ff07723e */ /* 0x000fe200024050ff */
[----:B------:R-:W-:Y:S01]  /*7940*/  FFMA R11, R27, R2, R15 ;  /* 0x000000021b0b7223 */ /* 0x000fe2000000000f */
[----:B------:R-:W-:Y:S01]  /*7950*/  LOP3.LUT R0, R36, 0xffffe000, RZ, 0xc0, !PT ;  /* 0xffffe00024007812 */ /* 0x000fe200078ec0ff */
[----:B------:R-:W-:Y:S01]  /*7960*/  FMUL R19, R24, R19 ;  /* 0x0000001318137220 */ /* 0x000fe20000400000 */
        /* <DEDUP_REMOVED lines=16> */
[----:B------:R-:W-:Y:S02]  /*7a70*/  F2FP.TF32.F32.PACK_B R15, R15 ;  /* 0x0000000fff0f723e */ /* 0x000fe400024050ff */
[----:B------:R-:W-:Y:S02]  /*7a80*/  LEA R0, R73, UR43, 0x3 ;  /* 0x0000002b49007c11 */ /* 0x000fe4000f8e18ff */
[----:B------:R-:W-:Y:S01]  /*7a90*/  @P6 SHF.L.U32 R2, RZ, 0x1f, RZ ;  /* 0x0000001fff026819 */ /* 0x000fe200000006ff */
        /* <DEDUP_REMOVED lines=9> */
[----:B------:R-:W-:Y:S02]  /*7b30*/  UIADD3 UR4, UP0, UPT, UR54, 0x680, URZ ;  /* 0x0000068036047890 */ /* 0x000fe4000ff1e0ff */
[----:B------:R-:W-:Y:S02]  /*7b40*/  UIADD3 UR9, UPT, UPT, UR49, 0x10, URZ ;  /* 0x0000001031097890 */ /* 0x000fe4000fffe0ff */
[----:B------:R-:W-:Y:S02]  /*7b50*/  UIADD3 UR8, UPT, UPT, UR43, 0x2200, URZ ;  /* 0x000022002b087890 */ /* 0x000fe4000fffe0ff */
[----:B------:R-:W-:Y:S01]  /*7b60*/  UIADD3.X UR5, UPT, UPT, URZ, UR55, URZ, UP0, !UPT ;  /* 0x00000037ff057290 */ /* 0x000fe200087fe4ff */
[----:B------:R-:W-:Y:S01]  /*7b70*/  UMOV UR10, UR50 ;  /* 0x00000032000a7c82 */ /* 0x000fe20008000000 */
[----:B------:R-:W-:Y:S07]  /*7b80*/  UMOV UR11, UR36 ;  /* 0x00000024000b7c82 */ /* 0x000fee0008000000 */
[----:B------:R2:W-:Y:S01]  /*7b90*/  UTMASTG.3D [UR8], [UR4] ;  /* 0x00000008040073b5 */ /* 0x0005e20008010000 */
[----:B------:R0:W-:Y:S01]  /*7ba0*/  UTMACMDFLUSH ;  /* 0x00000000000079b7 */ /* 0x0001e20000000000 */
[----:B--2---:R-:W-:Y:S04]  /*7bb0*/  DEPBAR.LE SB0, 0x1 ;  /* 0x000080400000791a */ /* 0x004fe80000000000 */
.L_x_118:
[----:B------:R-:W-:Y:S05]  /*7bc0*/  BSYNC.RECONVERGENT B0 ;  /* 0x0000000000007941 */ /* 0x000fea0003800200 */
.L_x_117:
[----:B------:R-:W-:Y:S01]  /*7bd0*/  BAR.SYNC.DEFER_BLOCKING 0x1, 0x80 ;  /* 0x0042000000007b1d */ /* 0x000fe20000010000 */
[----:B------:R-:W-:Y:S04]  /*7be0*/  UIADD3 UR4, UPT, UPT, UR47, 0x1, URZ ;  /* 0x000000012f047890 */ /* 0x000fe8000fffe0ff */
[----:B------:R-:W-:Y:S04]  /*7bf0*/  UISETP.NE.AND UP0, UPT, UR4, 0x4, UPT ;  /* 0x000000040400788c */ /* 0x000fe8000bf05270 */
[----:B------:R-:W-:Y:S01]  /*7c00*/  USEL UR46, UR4, URZ, UP0 ;  /* 0x000000ff042e7287 */ /* 0x000fe20008000000 */
[----:B------:R2:W-:Y:S01]  /*7c10*/  @P6 SYNCS.ARRIVE.TRANS64.RED.A1T0 RZ, [R21+URZ], RZ ;  /* 0x000000ff15ff69a7 */ /* 0x0005e200081004ff */
[----:B------:R-:W-:Y:S01]  /*7c20*/  BSSY B1, `(.L_x_119) ;  /* 0x0000017000017945 */ /* 0x000fe20003800000 */
[----:B------:R-:W4:Y:S02]  /*7c30*/  @P6 SYNCS.PHASECHK.TRANS64.TRYWAIT P0, [R0+URZ+0x30], R2 ;  /* 0x00003002000065a7 */ /* 0x000f2400080011ff */
[----:B----4-:R-:W-:Y:S01]  /*7c40*/  @P6 SEL R74, RZ, 0x1, !P0 ;  /* 0x00000001ff4a6807 */ /* 0x010fe20004000000 */
[----:B--2---:R-:W-:Y:S06]  /*7c50*/  @!P6 BRA `(.L_x_120) ;  /* 0x00000000004ce947 */ /* 0x004fec0003800000 */
        /* <DEDUP_REMOVED lines=9> */
[----:B------:R-:W-:Y:S04]  /*7cf0*/  SHF.L.U32 R6, RZ, 0x1f, RZ ;  /* 0x0000001fff067819 */ /* 0x000fe800000006ff */
[----:B------:R-:W1:Y:S02]  /*7d00*/  SYNCS.PHASECHK.TRANS64.TRYWAIT P0, [R0+URZ+0x30], R6 ;  /* 0x00003006000075a7 */ /* 0x000e6400080011ff */
[----:B-1----:R-:W-:Y:S05]  /*7d10*/  @!P0 BRA `(.L_x_123) ;  /* 0x0000004400e88947 */ /* 0x002fea0003800000 */
.L_x_122:
[----:B------:R-:W-:Y:S05]  /*7d20*/  BSYNC B0 ;  /* 0x0000000000007941 */ /* 0x000fea0003800000 */
.L_x_121:
[----:B------:R-:W-:Y:S02]  /*7d30*/  ISETP.NE.AND P0, PT, R75, RZ, PT ;  /* 0x000000ff4b00720c */ /* 0x000fe40003f05270 */
[----:B------:R-:W-:Y:S11]  /*7d40*/  IADD3 R73, PT, PT, R73, 0x1, RZ ;  /* 0x0000000149497810 */ /* 0x000ff60007ffe0ff */
[----:B------:R2:W4:Y:S04]  /*7d50*/  @P0 LDS.128 R44, [R5] ;  /* 0x00000000052c0984 */ /* 0x0005280000000c00 */
[----:B------:R2:W1:Y:S04]  /*7d60*/  @P0 LDS.128 R40, [R4+0x10] ;  /* 0x0000100004280984 */ /* 0x0004680000000c00 */
[----:B------:R2:W1:Y:S04]  /*7d70*/  @P0 LDS.128 R32, [R3+0x20] ;  /* 0x0000200003200984 */ /* 0x0004680000000c00 */
[----:B------:R2:W1:Y:S02]  /*7d80*/  @P0 LDS.128 R36, [R2+0x30] ;  /* 0x0000300002240984 */ /* 0x0004640000000c00 */
.L_x_120:
[----:B------:R-:W-:Y:S05]  /*7d90*/  BSYNC B1 ;  /* 0x0000000000017941 */ /* 0x000fea0003800000 */
.L_x_119:
[----:B-1----:R-:W-:Y:S05]  /*7da0*/  VIADD R0, R25, 0x20 ;  /* 0x0000002019007836 */ /* 0x002fea0000000000 */
[----:B------:R-:W-:Y:S04]  /*7db0*/  SHF.R.U32.HI R0, RZ, 0x15, R0 ;  /* 0x00000015ff007819 */ /* 0x000fe80000011600 */
[----:B------:R-:W-:Y:S11]  /*7dc0*/  LOP3.LUT P0, RZ, R0, 0x3, R53, 0x48, !PT ;  /* 0x0000000300ff7812 */ /* 0x000ff60007804835 */
[----:B------:R-:W-:Y:S02]  /*7dd0*/  @!UPT UIADD3 URZ, UPT, UPT, URZ, URZ, URZ ;  /* 0x000000fffffff290 */ /* 0x000fe4000fffe0ff */
[----:B------:R-:W-:Y:S05]  /*7de0*/  @!P0 BRA `(.L_x_124) ;  /* 0x0000000000408947 */ /* 0x000fea0003800000 */
[----:B------:R-:W1:Y:S01]  /*7df0*/  LDCU.64 UR8, c[0x4][0x70] ;  /* 0x01000e00ff0877ac */ /* 0x000e620008000a00 */
[----:B--2---:R-:W-:Y:S01]  /*7e00*/  MOV R3, 0x0 ;  /* 0x0000000000037802 */ /* 0x004fe20000000f00 */
[----:B------:R-:W-:Y:S02]  /*7e10*/  HFMA2 R12, -RZ, RZ, 0, 5.9604644775390625e-08 ;  /* 0x00000001ff0c7431 */ /* 0x000fe400000001ff */
[----:B------:R-:W-:Y:S02]  /*7e20*/  IMAD.MOV.U32 R8, RZ, RZ, 0x192 ;  /* 0x00000192ff087424 */ /* 0x000fe400078e00ff */
[----:B------:R-:W-:Y:S01]  /*7e30*/  IMAD.MOV.U32 R13, RZ, RZ, RZ ;  /* 0x000000ffff0d7224 */ /* 0x000fe200078e00ff */
[----:B------:R-:W2:Y:S01]  /*7e40*/  LDCU.64 UR6, c[0x4][0x78] ;  /* 0x01000f00ff0677ac */ /* 0x000ea20008000a00 */
[----:B------:R-:W3:Y:S01]  /*7e50*/  LDC.64 R2, c[0x4][R3] ;  /* 0x0100000003027b82 */ /* 0x000ee20000000a00 */
        /* <DEDUP_REMOVED lines=9> */
.L_x_124:
[----:B------:R-:W-:Y:S01]  /*7ef0*/  ISETP.NE.AND P6, PT, R72, RZ, PT ;  /* 0x000000ff4800720c */ /* 0x000fe20003fc5270 */
[----:B------:R-:W-:Y:S05]  /*7f00*/  WARPSYNC.ALL ;  /* 0x0000000000007948 */ /* 0x000fea0003800000 */
[----:B------:R-:W-:Y:S01]  /*7f10*/  R2UR UR4, R25 ;  /* 0x00000000190472ca */ /* 0x000fe200000e0000 */
[----:B------:R-:W-:Y:S01]  /*7f20*/  IMAD.U32 R0, RZ, RZ, UR46 ;  /* 0x0000002eff007e24 */ /* 0x000fe2000f8e00ff */
[----:B----4-:R-:W-:Y:S01]  /*7f30*/  LOP3.LUT R20, R44, 0xffffe000, RZ, 0xc0, !PT ;  /* 0xffffe0002c147812 */ /* 0x010fe200078ec0ff */
[----:B------:R-:W-:Y:S01]  /*7f40*/  IMAD.U32 R21, RZ, RZ, UR52 ;  /* 0x00000034ff157e24 */ /* 0x000fe2000f8e00ff */
[----:B------:R-:W-:Y:S01]  /*7f50*/  ISETP.NE.AND P0, PT, R67, RZ, PT ;  /* 0x000000ff4300720c */ /* 0x000fe20003f05270 */
[----:B------:R-:W-:Y:S02]  /*7f60*/  BSSY.RECONVERGENT B0, `(.L_x_125) ;  /* 0x000005b000007945 */ /* 0x000fe40003800200 */
[----:B------:R-:W-:Y:S05]  /*7f70*/  @P6 LEA R0, R0, UR43, 0x3 ;  /* 0x0000002b00006c11 */ /* 0x000fea000f8e18ff */
[----:B------:R-:W-:Y:S01]  /*7f80*/  @P6 VIADD R0, R0, 0x50 ;  /* 0x0000005000006836 */ /* 0x000fe20000000000 */
[----:B--2---:R-:W1:Y:S04]  /*7f90*/  LDTM.x16 R4, tmem[UR4+0x20] ;  /* 0x00002004000479ee */ /* 0x004e680008240000 */
        /* <DEDUP_REMOVED lines=87> */
.L_x_126:
[----:B------:R-:W-:Y:S05]  /*8510*/  BSYNC.RECONVERGENT B0 ;  /* 0x0000000000007941 */ /* 0x000fea0003800200 */
.L_x_125:
[----:B------:R-:W-:Y:S01]  /*8520*/  BAR.SYNC.DEFER_BLOCKING 0x1, 0x80 ;  /* 0x0042000000007b1d */ /* 0x000fe20000010000 */
[----:B------:R-:W-:Y:S01]  /*8530*/  UIADD3 UR4, UPT, UPT, UR46, 0x1, URZ ;  /* 0x000000012e047890 */ /* 0x000fe2000fffe0ff */
[----:B------:R-:W-:Y:S03]  /*8540*/  HFMA2 R76, -RZ, RZ, 0, 0 ;  /* 0x00000000ff4c7431 */ /* 0x000fe600000001ff */
        /* <DEDUP_REMOVED lines=19> */
.L_x_130:
[----:B------:R-:W-:Y:S05]  /*8680*/  BSYNC B0 ;  /* 0x0000000000007941 */ /* 0x000fea0003800000 */
.L_x_129:
[----:B------:R-:W-:Y:S01]  /*8690*/  ISETP.NE.AND P0, PT, R75, RZ, PT ;  /* 0x000000ff4b00720c */ /* 0x000fe20003f05270 */
[----:B------:R-:W-:Y:S11]  /*86a0*/  VIADD R73, R73, 0x1 ;  /* 0x0000000149497836 */ /* 0x000ff60000000000 */
[----:B------:R-:W-:Y:S01]  /*86b0*/  @!UPT UIADD3 URZ, UPT, UPT, URZ, URZ, URZ ;  /* 0x000000fffffff290 */ /* 0x000fe2000fffe0ff */
[----:B------:R2:W4:Y:S04]  /*86c0*/  @P0 LDS.128 R44, [R5] ;  /* 0x00000000052c0984 */ /* 0x0005280000000c00 */
[----:B------:R2:W1:Y:S04]  /*86d0*/  @P0 LDS.128 R40, [R4+0x10] ;  /* 0x0000100004280984 */ /* 0x0004680000000c00 */
[----:B------:R2:W1:Y:S04]  /*86e0*/  @P0 LDS.128 R32, [R3+0x20] ;  /* 0x0000200003200984 */ /* 0x0004680000000c00 */
[----:B------:R2:W1:Y:S01]  /*86f0*/  @P0 LDS.128 R36, [R2+0x30] ;  /* 0x0000300002240984 */ /* 0x0004620000000c00 */
[C---:B------:R-:W-:Y:S04]  /*8700*/  ISETP.NE.AND P0, PT, R73.reuse, 0x4, PT ;  /* 0x000000044900780c */ /* 0x040fe80003f05270 */
[----:B------:R-:W-:Y:S02]  /*8710*/  SEL R73, R73, RZ, P0 ;  /* 0x000000ff49497207 */ /* 0x000fe40000000000 */
[----:B------:R-:W-:Y:S02]  /*8720*/  SEL R76, RZ, 0x1, P0 ;  /* 0x00000001ff4c7807 */ /* 0x000fe40000000000 */
.L_x_128:
[----:B------:R-:W-:Y:S05]  /*8730*/  BSYNC B1 ;  /* 0x0000000000017941 */ /* 0x000fea0003800000 */
.L_x_127:
        /* <DEDUP_REMOVED lines=21> */
.L_x_132:
        /* <DEDUP_REMOVED lines=79> */
[----:B------:R-:W-:Y:S01]  /*8d80*/  @P6 SHF.L.U32 R2, R76, 0x1f, RZ ;  /* 0x0000001f4c026819 */ /* 0x000fe200000006ff */
        /* <DEDUP_REMOVED lines=18> */
.L_x_134:
[----:B------:R-:W-:Y:S05]  /*8eb0*/  BSYNC.RECONVERGENT B0 ;  /* 0x0000000000007941 */ /* 0x000fea0003800200 */
.L_x_133:
        /* <DEDUP_REMOVED lines=18> */
[----:B------:R-:W-:Y:S04]  /*8fe0*/  SHF.L.U32 R6, R76, 0x1f, RZ ;  /* 0x0000001f4c067819 */ /* 0x000fe800000006ff */
[----:B------:R-:W1:Y:S02]  /*8ff0*/  SYNCS.PHASECHK.TRANS64.TRYWAIT P0, [R0+URZ+0x30], R6 ;  /* 0x00003006000075a7 */ /* 0x000e6400080011ff */
[----:B-1----:R-:W-:Y:S05]  /*9000*/  @!P0 BRA `(.L_x_139) ;  /* 0x0000003400548947 */ /* 0x002fea0003800000 */
.L_x_138:
[----:B------:R-:W-:Y:S05]  /*9010*/  BSYNC B0 ;  /* 0x0000000000007941 */ /* 0x000fea0003800000 */
.L_x_137:
[----:B------:R-:W-:Y:S01]  /*9020*/  ISETP.NE.AND P0, PT, R75, RZ, PT ;  /* 0x000000ff4b00720c */ /* 0x000fe20003f05270 */
[----:B------:R-:W-:Y:S11]  /*9030*/  VIADD R73, R73, 0x1 ;  /* 0x0000000149497836 */ /* 0x000ff60000000000 */
[----:B------:R-:W-:Y:S01]  /*9040*/  @!UPT UIADD3 URZ, UPT, UPT, URZ, URZ, URZ ;  /* 0x000000fffffff290 */ /* 0x000fe2000fffe0ff */
[----:B------:R2:W4:Y:S04]  /*9050*/  @P0 LDS.128 R44, [R5] ;  /* 0x00000000052c0984 */ /* 0x0005280000000c00 */
[----:B------:R2:W2:Y:S04]  /*9060*/  @P0 LDS.128 R40, [R4+0x10] ;  /* 0x0000100004280984 */ /* 0x0004a80000000c00 */
[----:B------:R2:W2:Y:S04]  /*9070*/  @P0 LDS.128 R32, [R3+0x20] ;  /* 0x0000200003200984 */ /* 0x0004a80000000c00 */
[----:B------:R2:W2:Y:S01]  /*9080*/  @P0 LDS.128 R36, [R2+0x30] ;  /* 0x0000300002240984 */ /* 0x0004a20000000c00 */
[C---:B------:R-:W-:Y:S04]  /*9090*/  ISETP.NE.AND P0, PT, R73.reuse, 0x4, PT ;  /* 0x000000044900780c */ /* 0x040fe80003f05270 */
[----:B-1----:R-:W-:Y:S02]  /*90a0*/  SEL R0, RZ, 0x1, P0 ;  /* 0x00000001ff007807 */ /* 0x002fe40000000000 */
[----:B------:R-:W-:Y:S02]  /*90b0*/  SEL R73, R73, RZ, P0 ;  /* 0x000000ff49497207 */ /* 0x000fe40000000000 */
[----:B------:R-:W-:Y:S02]  /*90c0*/  LOP3.LUT R76, R76, R0, RZ, 0x3c, !PT ;  /* 0x000000004c4c7212 */ /* 0x000fe400078e3cff */
.L_x_136:
[----:B------:R-:W-:Y:S05]  /*90d0*/  BSYNC B1 ;  /* 0x0000000000017941 */ /* 0x000fea0003800000 */
.L_x_135:
[----:B------:R-:W-:Y:S05]  /*90e0*/  VIADD R0, R25, 0x40 ;  /* 0x0000004019007836 */ /* 0x000fea0000000000 */
[----:B------:R-:W-:Y:S04]  /*90f0*/  SHF.R.U32.HI R0, RZ, 0x15, R0 ;  /* 0x00000015ff007819 */ /* 0x000fe80000011600 */
[----:B------:R-:W-:Y:S11]  /*9100*/  LOP3.LUT P0, RZ, R0, 0x3, R53, 0x48, !PT ;  /* 0x0000000300ff7812 */ /* 0x000ff60007804835 */
[----:B------:R-:W-:Y:S02]  /*9110*/  @!UPT UIADD3 URZ, UPT, UPT, URZ, URZ, URZ ;  /* 0x000000fffffff290 */ /* 0x000fe4000fffe0ff */
[----:B------:R-:W-:Y:S05]  /*9120*/  @!P0 BRA `(.L_x_140) ;  /* 0x0000000000408947 */ /* 0x000fea0003800000 */
[----:B------:R-:W5:Y:S01]  /*9130*/  LDCU.64 UR8, c[0x4][0x70] ;  /* 0x01000e00ff0877ac */ /* 0x000f620008000a00 */
[----:B--2---:R-:W-:Y:S01]  /*9140*/  MOV R3, 0x0 ;  /* 0x0000000000037802 */ /* 0x004fe20000000f00 */
[----:B-1----:R-:W-:Y:S02]  /*9150*/  HFMA2 R12, -RZ, RZ, 0, 5.9604644775390625e-08 ;  /* 0x00000001ff0c7431 */ /* 0x002fe400000001ff */
[----:B------:R-:W-:Y:S02]  /*9160*/  IMAD.MOV.U32 R8, RZ, RZ, 0x192 ;  /* 0x00000192ff087424 */ /* 0x000fe400078e00ff */
[----:B------:R-:W-:Y:S01]  /*9170*/  IMAD.MOV.U32 R13, RZ, RZ, RZ ;  /* 0x000000ffff0d7224 */ /* 0x000fe200078e00ff */
[----:B------:R-:W1:Y:S01]  /*9180*/  LDCU.64 UR6, c[0x4][0x78] ;  /* 0x01000f00ff0677ac */ /* 0x000e620008000a00 */
[----:B------:R-:W2:Y:S01]  /*9190*/  LDC.64 R2, c[0x4][R3] ;  /* 0x0100000003027b82 */ /* 0x000ea20000000a00 */
[----:B------:R-:W3:Y:S01]  /*91a0*/  LDCU.64 UR4, c[0x4][0x10] ;  /* 0x01000200ff0477ac */ /* 0x000ee20008000a00 */
[----:B-----5:R-:W-:Y:S01]  /*91b0*/  MOV R5, UR9 ;  /* 0x0000000900057c02 */ /* 0x020fe20008000f00 */
[----:B------:R-:W-:Y:S01]  /*91c0*/  IMAD.U32 R4, RZ, RZ, UR8 ;  /* 0x00000008ff047e24 */ /* 0x000fe2000f8e00ff */
[----:B-1----:R-:W-:Y:S01]  /*91d0*/  MOV R7, UR7 ;  /* 0x0000000700077c02 */ /* 0x002fe20008000f00 */
[----:B------:R-:W-:Y:S01]  /*91e0*/  IMAD.U32 R6, RZ, RZ, UR6 ;  /* 0x00000006ff067e24 */ /* 0x000fe2000f8e00ff */
[----:B---3--:R-:W-:Y:S01]  /*91f0*/  MOV R11, UR5 ;  /* 0x00000005000b7c02 */ /* 0x008fe20008000f00 */
[----:B------:R-:W-:Y:S02]  /*9200*/  IMAD.U32 R10, RZ, RZ, UR4 ;  /* 0x00000004ff0a7e24 */ /* 0x000fe4000f8e00ff */
[----:B------:R-:W-:Y:S07]  /*9210*/  LEPC R20, `(.L_x_140) ;  /* 0x000000001014794e */ /* 0x000fee0000000000 */
[----:B--2-4-:R-:W-:Y:S05]  /*9220*/  CALL.ABS.NOINC R2 ;  /* 0x0000000002007343 */ /* 0x014fea0003c00000 */
.L_x_140:
        /* <DEDUP_REMOVED lines=10> */
[----:B-12---:R-:W1:Y:S04]  /*92d0*/  LDTM.x16 R4, tmem[UR4+0x40] ;  /* 0x00004004000479ee */ /* 0x006e680008240000 */
        /* <DEDUP_REMOVED lines=37> */
[----:B------:R1:W-:Y:S01]  /*9530*/  STS.128 [R65], R28 ;  /* 0x0000001c41007388 */ /* 0x0003e20000000c00 */
        /* <DEDUP_REMOVED lines=40> */
[----:B------:R-:W-:Y:S02]  /*97c0*/  UIADD3 UR4, UPT, UPT, UR43, 0x200, URZ ;  /* 0x000002002b047890 */ /* 0x000fe4000fffe0ff */
[----:B------:R-:W-:Y:S01]  /*97d0*/  UIADD3 UR9, UPT, UPT, UR49, 0x40, URZ ;  /* 0x0000004031097890 */ /* 0x000fe2000fffe0ff */
[----:B------:R-:W-:Y:S01]  /*97e0*/  UMOV UR10, UR50 ;  /* 0x00000032000a7c82 */ /* 0x000fe20008000000 */
[----:B------:R-:W-:Y:S02]  /*97f0*/  UMOV UR11, UR36 ;  /* 0x00000024000b7c82 */ /* 0x000fe40008000000 */
        /* <DEDUP_REMOVED lines=8> */
.L_x_142:
[----:B------:R-:W-:Y:S05]  /*9880*/  BSYNC.RECONVERGENT B0 ;  /* 0x0000000000007941 */ /* 0x000fea0003800200 */
.L_x_141:
        /* <DEDUP_REMOVED lines=21> */
.L_x_146:
[----:B------:R-:W-:Y:S05]  /*99e0*/  BSYNC B0 ;  /* 0x0000000000007941 */ /* 0x000fea0003800000 */
.L_x_145:
        /* <DEDUP_REMOVED lines=11> */
.L_x_144:
[----:B------:R-:W-:Y:S05]  /*9aa0*/  BSYNC B1 ;  /* 0x0000000000017941 */ /* 0x000fea0003800000 */
.L_x_143:
        /* <DEDUP_REMOVED lines=21> */
.L_x_148:
        /* <DEDUP_REMOVED lines=98> */
.L_x_150:
[----:B------:R-:W-:Y:S05]  /*a220*/  BSYNC.RECONVERGENT B0 ;  /* 0x0000000000007941 */ /* 0x000fea0003800200 */
.L_x_149:
        /* <DEDUP_REMOVED lines=21> */
.L_x_154:
[----:B------:R-:W-:Y:S05]  /*a380*/  BSYNC B0 ;  /* 0x0000000000007941 */ /* 0x000fea0003800000 */
.L_x_153:
        /* <DEDUP_REMOVED lines=11> */
.L_x_152:
[----:B------:R-:W-:Y:S05]  /*a440*/  BSYNC B1 ;  /* 0x0000000000017941 */ /* 0x000fea0003800000 */
.L_x_151:
        /* <DEDUP_REMOVED lines=21> */
.L_x_156:
        /* <DEDUP_REMOVED lines=98> */
.L_x_158:
[----:B------:R-:W-:Y:S05]  /*abc0*/  BSYNC.RECONVERGENT B0 ;  /* 0x0000000000007941 */ /* 0x000fea0003800200 */
.L_x_157:
        /* <DEDUP_REMOVED lines=21> */
.L_x_162:
[----:B------:R-:W-:Y:S05]  /*ad20*/  BSYNC B0 ;  /* 0x0000000000007941 */ /* 0x000fea0003800000 */
.L_x_161:
[----:B------:R-:W-:Y:S11]  /*ad30*/  ISETP.NE.AND P0, PT, R75, RZ, PT ;  /* 0x000000ff4b00720c */ /* 0x000ff60003f05270 */
[----:B------:R-:W-:Y:S02]  /*ad40*/  @!UPT UIADD3 URZ, UPT, UPT, URZ, URZ, URZ ;  /* 0x000000fffffff290 */ /* 0x000fe4000fffe0ff */
[----:B------:R2:W4:Y:S04]  /*ad50*/  @P0 LDS.128 R44, [R4] ;  /* 0x00000000042c0984 */ /* 0x0005280000000c00 */
[----:B------:R2:W1:Y:S04]  /*ad60*/  @P0 LDS.128 R40, [R3+0x10] ;  /* 0x0000100003280984 */ /* 0x0004680000000c00 */
[----:B------:R2:W1:Y:S04]  /*ad70*/  @P0 LDS.128 R32, [R2+0x20] ;  /* 0x0000200002200984 */ /* 0x0004680000000c00 */
[----:B------:R2:W1:Y:S02]  /*ad80*/  @P0 LDS.128 R36, [R73+0x30] ;  /* 0x0000300049240984 */ /* 0x0004640000000c00 */
.L_x_160:
[----:B------:R-:W-:Y:S05]  /*ad90*/  BSYNC B1 ;  /* 0x0000000000017941 */ /* 0x000fea0003800000 */
.L_x_159:
        /* <DEDUP_REMOVED lines=21> */
.L_x_164:
[----:B------:R-:W-:Y:S01]  /*aef0*/  ISETP.NE.AND P0, PT, R67, RZ, PT ;  /* 0x000000ff4300720c */ /* 0x000fe20003f05270 */
[----:B------:R-:W-:Y:S05]  /*af00*/  WARPSYNC.ALL ;  /* 0x0000000000007948 */ /* 0x000fea0003800000 */
[----:B------:R-:W-:Y:S01]  /*af10*/  R2UR UR4, R25 ;  /* 0x00000000190472ca */ /* 0x000fe200000e0000 */
[----:B------:R-:W-:Y:S01]  /*af20*/  BSSY.RECONVERGENT B0, `(.L_x_165) ;  /* 0x000005c000007945 */ /* 0x000fe20003800200 */
[----:B----4-:R-:W-:Y:S02]  /*af30*/  LOP3.LUT R0, R44, 0xffffe000, RZ, 0xc0, !PT ;  /* 0xffffe0002c007812 */ /* 0x010fe400078ec0ff */
[----:B--2---:R-:W-:Y:S02]  /*af40*/  LOP3.LUT R2, R45, 0xffffe000, RZ, 0xc0, !PT ;  /* 0xffffe0002d027812 */ /* 0x004fe400078ec0ff */
[----:B------:R-:W-:Y:S02]  /*af50*/  LOP3.LUT R3, R46, 0xffffe000, RZ, 0xc0, !PT ;  /* 0xffffe0002e037812 */ /* 0x000fe400078ec0ff */
[----:B------:R-:W-:Y:S02]  /*af60*/  LOP3.LUT R20, R47, 0xffffe000, RZ, 0xc0, !PT ;  /* 0xffffe0002f147812 */ /* 0x000fe400078ec0ff */
[----:B------:R-:W-:Y:S02]  /*af70*/  LOP3.LUT R21, R40, 0xffffe000, RZ, 0xc0, !PT ;  /* 0xffffe00028157812 */ /* 0x000fe400078ec0ff */
[----:B------:R-:W-:Y:S01]  /*af80*/  LOP3.LUT R25, R41, 0xffffe000, RZ, 0xc0, !PT ;  /* 0xffffe00029197812 */ /* 0x000fe200078ec0ff */
[----:B------:R-:W1:Y:S01]  /*af90*/  LDTM.x16 R4, tmem[UR4+0x70] ;  /* 0x00007004000479ee */ /* 0x000e620008240000 */
[----:B------:R-:W-:Y:S01]  /*afa0*/  R2UR UR4, R26 ;  /* 0x000000001a0472ca */ /* 0x000fe200000e0000 */
[----:B------:R-:W-:Y:S01]  /*afb0*/  NOP ;  /* 0x0000000000007918 */ /* 0x000fe20000000000 */
[----:B------:R-:W-:Y:S02]  /*afc0*/  LOP3.LUT R26, R42, 0xffffe000, RZ, 0xc0, !PT ;  /* 0xffffe0002a1a7812 */ /* 0x000fe400078ec0ff */
[----:B------:R-:W-:Y:S02]  /*afd0*/  LOP3.LUT R28, R43, 0xffffe000, RZ, 0xc0, !PT ;  /* 0xffffe0002b1c7812 */ /* 0x000fe400078ec0ff */
[----:B------:R-:W-:Y:S02]  /*afe0*/  LOP3.LUT R29, R32, 0xffffe000, RZ, 0xc0, !PT ;  /* 0xffffe000201d7812 */ /* 0x000fe400078ec0ff */
[----:B------:R-:W-:Y:S02]  /*aff0*/  LOP3.LUT R30, R33, 0xffffe000, RZ, 0xc0, !PT ;  /* 0xffffe000211e7812 */ /* 0x000fe400078ec0ff */
[----:B------:R-:W-:Y:S02]  /*b000*/  LOP3.LUT R31, R34, 0xffffe000, RZ, 0xc0, !PT ;  /* 0xffffe000221f7812 */ /* 0x000fe400078ec0ff */
[----:B------:R-:W-:Y:S01]  /*b010*/  LOP3.LUT R32, R35, 0xffffe000, RZ, 0xc0, !PT ;  /* 0xffffe00023207812 */ /* 0x000fe200078ec0ff */
[----:B------:R-:W-:Y:S01]  /*b020*/  UIADD3 UR4, UPT, UPT, UR4, 0xc0, URZ ;  /* 0x000000c004047890 */ /* 0x000fe2000fffe0ff */
[----:B------:R-:W-:Y:S02]  /*b030*/  LOP3.LUT R33, R36, 0xffffe000, RZ, 0xc0, !PT ;  /* 0xffffe00024217812 */ /* 0x000fe400078ec0ff */
[----:B------:R-:W-:Y:S01]  /*b040*/  LOP3.LUT R34, R37, 0xffffe000, RZ, 0xc0, !PT ;  /* 0xffffe00025227812 */ /* 0x000fe200078ec0ff */
[----:B------:R-:W-:Y:S01]  /*b050*/  UPRMT UR4, UR52, 0x654, UR4 ;  /* 0x0000065434047896 */ /* 0x000fe20008000004 */
[----:B------:R-:W-:Y:S02]  /*b060*/  LOP3.LUT R35, R38, 0xffffe000, RZ, 0xc0, !PT ;  /* 0xffffe00026237812 */ /* 0x000fe400078ec0ff */
[----:B------:R-:W-:Y:S01]  /*b070*/  LOP3.LUT R36, R39, 0xffffe000, RZ, 0xc0, !PT ;  /* 0xffffe00027247812 */ /* 0x000fe200078ec0ff */
[C---:B-1----:R-:W-:Y:S01]  /*b080*/  FMUL R4, R24.reuse, R4 ;  /* 0x0000000418047220 */ /* 0x042fe20000400000 */
[C---:B------:R-:W-:Y:S01]  /*b090*/  FMUL R5, R24.reuse, R5 ;  /* 0x0000000518057220 */ /* 0x040fe20000400000 */
[C---:B------:R-:W-:Y:S01]  /*b0a0*/  FMUL R6, R24.reuse, R6 ;  /* 0x0000000618067220 */ /* 0x040fe20000400000 */
[C---:B------:R-:W-:Y:S01]  /*b0b0*/  FMUL R7, R24.reuse, R7 ;  /* 0x0000000718077220 */ /* 0x040fe20000400000 */
[C---:B------:R-:W-:Y:S01]  /*b0c0*/  FFMA R4, R27.reuse, R0, R4 ;  /* 0x000000001b047223 */ /* 0x040fe20000000004 */
[C---:B------:R-:W-:Y:S01]  /*b0d0*/  FFMA R5, R27.reuse, R2, R5 ;  /* 0x000000021b057223 */ /* 0x040fe20000000005 */
[C---:B------:R-:W-:Y:S01]  /*b0e0*/  FFMA R6, R27.reuse, R3, R6 ;  /* 0x000000031b067223 */ /* 0x040fe20000000006 */
[C---:B------:R-:W-:Y:S01]  /*b0f0*/  FFMA R7, R27.reuse, R20, R7 ;  /* 0x000000141b077223 */ /* 0x040fe20000000007 */
[C---:B------:R-:W-:Y:S01]  /*b100*/  FMUL R8, R24.reuse, R8 ;  /* 0x0000000818087220 */ /* 0x040fe20000400000 */
[C---:B------:R-:W-:Y:S01]  /*b110*/  FMUL R9, R24.reuse, R9 ;  /* 0x0000000918097220 */ /* 0x040fe20000400000 */
[C---:B------:R-:W-:Y:S01]  /*b120*/  FMUL R10, R24.reuse, R10 ;  /* 0x0000000a180a7220 */ /* 0x040fe20000400000 */
[C---:B------:R-:W-:Y:S01]  /*b130*/  FMUL R11, R24.reuse, R11 ;  /* 0x0000000b180b7220 */ /* 0x040fe20000400000 */
[----:B------:R-:W-:Y:S01]  /*b140*/  F2FP.TF32.F32.PACK_B R4, R4 ;  /* 0x00000004ff04723e */ /* 0x000fe200024050ff */
[C---:B------:R-:W-:Y:S01]  /*b150*/  FFMA R8, R27.reuse, R21, R8 ;  /* 0x000000151b087223 */ /* 0x040fe20000000008 */
[----:B------:R-:W-:Y:S01]  /*b160*/  F2FP.TF32.F32.PACK_B R5, R5 ;  /* 0x00000005ff05723e */ /* 0x000fe200024050ff */
[C---:B------:R-:W-:Y:S01]  /*b170*/  FFMA R9, R27.reuse, R25, R9 ;  /* 0x000000191b097223 */ /* 0x040fe20000000009 */
[----:B------:R-:W-:Y:S01]  /*b180*/  F2FP.TF32.F32.PACK_B R6, R6 ;  /* 0x00000006ff06723e */ /* 0x000fe200024050ff */
[C---:B------:R-:W-:Y:S01]  /*b190*/  FFMA R10, R27.reuse, R26, R10 ;  /* 0x0000001a1b0a7223 */ /* 0x040fe2000000000a */
[----:B------:R-:W-:Y:S01]  /*b1a0*/  F2FP.TF32.F32.PACK_B R7, R7 ;  /* 0x00000007ff07723e */ /* 0x000fe200024050ff */
[C---:B------:R-:W-:Y:S01]  /*b1b0*/  FFMA R11, R27.reuse, R28, R11 ;  /* 0x0000001c1b0b7223 */ /* 0x040fe2000000000b */
[C---:B------:R-:W-:Y:S01]  /*b1c0*/  FMUL R12, R24.reuse, R12 ;  /* 0x0000000c180c7220 */ /* 0x040fe20000400000 */
[----:B------:R-:W-:Y:S01]  /*b1d0*/  SYNCS.ARRIVE.TRANS64.RED.A1T0 RZ, [UR4], RZ ;  /* 0x000000ffffff79a7 */ /* 0x000fe20008100404 */
[----:B------:R-:W-:Y:S01]  /*b1e0*/  F2FP.TF32.F32.PACK_B R8, R8 ;  /* 0x00000008ff08723e */ /* 0x000fe200024050ff */
[----:B------:R1:W-:Y:S01]  /*b1f0*/  STS.128 [R65+0x6000], R4 ;  /* 0x0060000441007388 */ /* 0x0003e20000000c00 */
        /* <DEDUP_REMOVED lines=9> */
[C---:B------:R-:W-:Y:S01]  /*b290*/  FFMA R15, R27.reuse, R32, R15 ;  /* 0x000000201b0f7223 */ /* 0x040fe2000000000f */
[C---:B------:R-:W-:Y:S01]  /*b2a0*/  FMUL R16, R24.reuse, R16 ;  /* 0x0000001018107220 */ /* 0x040fe20000400000 */
[----:B------:R-:W-:Y:S01]  /*b2b0*/  F2FP.TF32.F32.PACK_B R12, R12 ;  /* 0x0000000cff0c723e */ /* 0x000fe200024050ff */
[----:B------:R1:W-:Y:S01]  /*b2c0*/  STS.128 [R64+0x6010], R8 ;  /* 0x0060100840007388 */ /* 0x0003e20000000c00 */
[C---:B------:R-:W-:Y:S01]  /*b2d0*/  FMUL R17, R24.reuse, R17 ;  /* 0x0000001118117220 */ /* 0x040fe20000400000 */
[C---:B------:R-:W-:Y:S01]  /*b2e0*/  FMUL R18, R24.reuse, R18 ;  /* 0x0000001218127220 */ /* 0x040fe20000400000 */
[----:B------:R-:W-:Y:S01]  /*b2f0*/  FMUL R19, R24, R19 ;  /* 0x0000001318137220 */ /* 0x000fe20000400000 */
[----:B------:R-:W-:Y:S01]  /*b300*/  F2FP.TF32.F32.PACK_B R13, R13 ;  /* 0x0000000dff0d723e */ /* 0x000fe200024050ff */
[C---:B------:R-:W-:Y:S01]  /*b310*/  FFMA R16, R27.reuse, R33, R16 ;  /* 0x000000211b107223 */ /* 0x040fe20000000010 */
[----:B------:R-:W-:Y:S01]  /*b320*/  F2FP.TF32.F32.PACK_B R14, R14 ;  /* 0x0000000eff0e723e */ /* 0x000fe200024050ff */
[C---:B------:R-:W-:Y:S01]  /*b330*/  FFMA R17, R27.reuse, R34, R17 ;  /* 0x000000221b117223 */ /* 0x040fe20000000011 */
[----:B------:R-:W-:Y:S01]  /*b340*/  F2FP.TF32.F32.PACK_B R15, R15 ;  /* 0x0000000fff0f723e */ /* 0x000fe200024050ff */
[C---:B------:R-:W-:Y:S01]  /*b350*/  FFMA R18, R27.reuse, R35, R18 ;  /* 0x000000231b127223 */ /* 0x040fe20000000012 */
[----:B------:R-:W-:Y:S01]  /*b360*/  FFMA R19, R27, R36, R19 ;  /* 0x000000241b137223 */ /* 0x000fe20000000013 */
[----:B------:R-:W-:Y:S02]  /*b370*/  F2FP.TF32.F32.PACK_B R16, R16 ;  /* 0x00000010ff10723e */ /* 0x000fe400024050ff */
[----:B------:R1:W-:Y:S01]  /*b380*/  STS.128 [R63+0x6020], R12 ;  /* 0x0060200c3f007388 */ /* 0x0003e20000000c00 */
[----:B------:R-:W-:Y:S02]  /*b390*/  F2FP.TF32.F32.PACK_B R17, R17 ;  /* 0x00000011ff11723e */ /* 0x000fe400024050ff */
        /* <DEDUP_REMOVED lines=20> */
.L_x_166:
[----:B------:R-:W-:Y:S05]  /*b4e0*/  BSYNC.RECONVERGENT B0 ;  /* 0x0000000000007941 */ /* 0x000fea0003800200 */
.L_x_165:
[----:B------:R-:W-:Y:S01]  /*b4f0*/  BAR.SYNC.DEFER_BLOCKING 0x1, 0x80 ;  /* 0x0042000000007b1d */ /* 0x000fe20000010000 */
[----:B------:R-:W-:Y:S01]  /*b500*/  UISETP.NE.AND UP0, UPT, UR53, -0x8, UPT ;  /* 0xfffffff83500788c */ /* 0x000fe2000bf05270 */
[----:B------:R-:W-:Y:S08]  /*b510*/  IADD3 R22, PT, PT, R22, 0x1, RZ ;  /* 0x0000000116167810 */ /* 0x000ff00007ffe0ff */
[----:B------:R-:W-:Y:S05]  /*b520*/  BRA.U !UP0, `(.L_x_167) ;  /* 0x0000000108287547 */ /* 0x000fea000b800000 */
[----:B------:R-:W-:Y:S01]  /*b530*/  ISETP.NE.AND P0, PT, R72, RZ, PT ;  /* 0x000000ff4800720c */ /* 0x000fe20003f05270 */
[----:B------:R-:W-:Y:S01]  /*b540*/  IMAD.U32 R2, RZ, RZ, UR47 ;  /* 0x0000002fff027e24 */ /* 0x000fe2000f8e00ff */
[----:B------:R-:W-:Y:S01]  /*b550*/  UIADD3 UR4, UPT, UPT, UR47, 0x1, URZ ;  /* 0x000000012f047890 */ /* 0x000fe2000fffe0ff */
[----:B------:R-:W-:Y:S03]  /*b560*/  IMAD.U32 R0, RZ, RZ, UR52 ;  /* 0x00000034ff007e24 */ /* 0x000fe6000f8e00ff */
[----:B------:R-:W-:Y:S04]  /*b570*/  UISETP.NE.AND UP0, UPT, UR4, 0x4, UPT ;  /* 0x000000040400788c */ /* 0x000fe8000bf05270 */
[----:B------:R-:W-:Y:S03]  /*b580*/  USEL UR47, UR4, URZ, UP0 ;  /* 0x000000ff042f7287 */ /* 0x000fe60008000000 */
[----:B------:R-:W-:Y:S05]  /*b590*/  @P0 LEA R2, R2, UR43, 0x3 ;  /* 0x0000002b02020c11 */ /* 0x000fea000f8e18ff */
[----:B------:R-:W-:Y:S05]  /*b5a0*/  @P0 VIADD R2, R2, 0x50 ;  /* 0x0000005002020836 */ /* 0x000fea0000000000 */
[----:B------:R-:W-:Y:S04]  /*b5b0*/  @P0 PRMT R0, R0, 0x654, R2 ;  /* 0x0000065400000816 */ /* 0x000fe80000000002 */
[----:B------:R2:W-:Y:S03]  /*b5c0*/  @P0 SYNCS.ARRIVE.TRANS64.RED.A1T0 RZ, [R0+URZ], RZ ;  /* 0x000000ff00ff09a7 */ /* 0x0005e600081004ff */
.L_x_167:
[----:B------:R-:W-:Y:S01]  /*b5d0*/  R2UR UR6, R71 ;  /* 0x00000000470672ca */ /* 0x000fe200000e0000 */
[----:B------:R-:W-:Y:S01]  /*b5e0*/  UIADD3 UR53, UPT, UPT, UR53, 0x8, URZ ;  /* 0x0000000835357890 */ /* 0x000fe2000fffe0ff */
[----:B------:R-:W-:Y:S02]  /*b5f0*/  R2UR UR5, R54 ;  /* 0x00000000360572ca */ /* 0x000fe400000e0000 */
[----:B------:R-:W-:Y:S02]  /*b600*/  R2UR UR4, R55 ;  /* 0x00000000370472ca */ /* 0x000fe400000e0000 */
[----:B------:R-:W-:Y:S02]  /*b610*/  R2UR UR36, R70 ;  /* 0x00000000462472ca */ /* 0x000fe400000e0000 */
[----:B------:R-:W-:Y:S02]  /*b620*/  ISETP.NE.AND P0, PT, R59, 0x2, PT ;  /* 0x000000023b00780c */ /* 0x000fe40003f05270 */
[----:B------:R-:W-:Y:S02]  /*b630*/  ISETP.NE.AND P1, PT, R22, 0x4, PT ;  /* 0x000000041600780c */ /* 0x000fe40003f25270 */
[----:B------:R-:W-:Y:S01]  /*b640*/  SEL R2, RZ, 0x1, P0 ;  /* 0x00000001ff027807 */ /* 0x000fe20000000000 */
[----:B------:R-:W-:Y:S01]  /*b650*/  UISETP.NE.AND UP0, UPT, UR6, URZ, UPT ;  /* 0x000000ff0600728c */ /* 0x000fe2000bf05270 */
[----:B--2---:R-:W-:Y:S01]  /*b660*/  SEL R0, RZ, 0x1, P1 ;  /* 0x00000001ff007807 */ /* 0x004fe20000800000 */
[----:B------:R-:W-:Y:S01]  /*b670*/  UIADD3 UR20, UPT, UPT, UR37, UR5, URZ ;  /* 0x0000000525147290 */ /* 0x000fe2000fffe0ff */
[----:B------:R-:W-:Y:S01]  /*b680*/  LOP3.LUT R61, R61, R2, RZ, 0x3c, !PT ;  /* 0x000000023d3d7212 */ /* 0x000fe200078e3cff */
[----:B------:R-:W-:Y:S01]  /*b690*/  UIADD3 UR16, UPT, UPT, UR38, UR4, URZ ;  /* 0x0000000426107290 */ /* 0x000fe2000fffe0ff */
[----:B------:R-:W-:Y:S02]  /*b6a0*/  LOP3.LUT R62, R62, R0, RZ, 0x3c, !PT ;  /* 0x000000003e3e7212 */ /* 0x000fe400078e3cff */
[----:B------:R-:W-:Y:S02]  /*b6b0*/  SEL R59, R59, RZ, P0 ;  /* 0x000000ff3b3b7207 */ /* 0x000fe40000000000 */
[----:B------:R-:W-:Y:S01]  /*b6c0*/  SEL R22, R22, RZ, P1 ;  /* 0x000000ff16167207 */ /* 0x000fe20000800000 */
[----:B------:R-:W-:Y:S06]  /*b6d0*/  BRA.U UP0, `(.L_x_168) ;  /* 0xffffffa500307547 */ /* 0x000fec000b83ffff */
[----:B------:R-:W-:-:S13]  /*b6e0*/  R2UR UR4, R56 ;  /* 0x00000000380472ca */ /* 0x000fda00000e0000 */
[----:B------:R-:W-:-:S09]  /*b6f0*/  UISETP.NE.AND UP0, UPT, UR4, URZ, UPT ;  /* 0x000000ff0400728c */ /* 0x000fd2000bf05270 */
[----:B------:R-:W-:Y:S05]  /*b700*/  BRA.U !UP0, `(.L_x_169) ;  /* 0x0000000108487547 */ /* 0x000fea000b800000 */
[----:B------:R-:W2:Y:S02]  /*b710*/  LDCU.64 UR4, c[0x0][0x890] ;  /* 0x00011200ff0477ac */ /* 0x000ea40008000a00 */
[----:B--2---:R-:W-:-:S04]  /*b720*/  UISETP.NE.U32.AND UP0, UPT, UR4, URZ, UPT ;  /* 0x000000ff0400728c */ /* 0x004fc8000bf05070 */
[----:B------:R-:W-:-:S09]  /*b730*/  UISETP.NE.AND.EX UP0, UPT, UR5, URZ, UPT, UP0 ;  /* 0x000000ff0500728c */ /* 0x000fd2000bf05300 */
[----:B------:R-:W-:Y:S05]  /*b740*/  BRA.U UP0, `(.L_x_170) ;  /* 0x00000001000c7547 */ /* 0x000fea000b800000 */
[----:B------:R-:W-:-:S13]  /*b750*/  FSETP.NEU.AND P0, PT, R27, RZ, PT ;  /* 0x000000ff1b00720b */ /* 0x000fda0003f0d000 */
[----:B------:R-:W-:Y:S05]  /*b760*/  @!P0 EXIT ;  /* 0x000000000000894d */ /* 0x000fea0003800000 */
[----:B------:R-:W-:Y:S05]  /*b770*/  BRA `(.L_x_169) ;  /* 0x00000000002c7947 */ /* 0x000fea0003800000 */
.L_x_170:
[----:B------:R-:W-:Y:S01]  /*b780*/  ISETP.NE.AND P0, PT, R58, RZ, PT ;  /* 0x000000ff3a00720c */ /* 0x000fe20003f05270 */
[----:B------:R-:W-:-:S12]  /*b790*/  BSSY.RECONVERGENT B0, `(.L_x_169) ;  /* 0x0000009000007945 */ /* 0x000fd80003800200 */
[----:B------:R-:W-:Y:S05]  /*b7a0*/  @P0 BRA `(.L_x_171) ;  /* 0x0000000000140947 */ /* 0x000fea0003800000 */
[----:B------:R-:W2:Y:S02]  /*b7b0*/  LDCU.64 UR4, c[0x0][0x888] ;  /* 0x00011100ff0477ac */ /* 0x000ea40008000a00 */
[----:B--2---:R-:W-:-:S04]  /*b7c0*/  ISETP.NE.U32.AND P0, PT, RZ, UR4, PT ;  /* 0x00000004ff007c0c */ /* 0x004fc8000bf05070 */
[----:B------:R-:W-:-:S13]  /*b7d0*/  ISETP.NE.AND.EX P0, PT, RZ, UR5, PT, P0 ;  /* 0x00000005ff007c0c */ /* 0x000fda000bf05300 */
[----:B------:R-:W-:Y:S05]  /*b7e0*/  @!P0 EXIT ;  /* 0x000000000000894d */ /* 0x000fea0003800000 */
[----:B------:R-:W-:Y:S05]  /*b7f0*/  BRA `(.L_x_172) ;  /* 0x0000000000087947 */ /* 0x000fea0003800000 */
.L_x_171:
[----:B------:R-:W-:-:S13]  /*b800*/  FSETP.NEU.AND P0, PT, R27, RZ, PT ;  /* 0x000000ff1b00720b */ /* 0x000fda0003f0d000 */
[----:B------:R-:W-:Y:S05]  /*b810*/  @!P0 EXIT ;  /* 0x000000000000894d */ /* 0x000fea0003800000 */
.L_x_172:
[----:B------:R-:W-:Y:S05]  /*b820*/  BSYNC.RECONVERGENT B0 ;  /* 0x0000000000007941 */ /* 0x000fea0003800200 */
.L_x_169:
[----:B------:R-:W-:Y:S01]  /*b830*/  ULEA UR4, UR47, UR43, 0x3 ;  /* 0x0000002b2f047291 */ /* 0x000fe2000f8e18ff */
[----:B------:R-:W-:-:S04]  /*b840*/  DEPBAR.LE SB0, 0x0 ;  /* 0x000080000000791a */ /* 0x000fc80000000000 */
[----:B------:R-:W-:-:S04]  /*b850*/  UIADD3 UR4, UPT, UPT, UR4, 0x50, URZ ;  /* 0x0000005004047890 */ /* 0x000fc8000fffe0ff */
[----:B------:R-:W-:-:S09]  /*b860*/  UPRMT UR4, UR52, 0x654, UR4 ;  /* 0x0000065434047896 */ /* 0x000fd20008000004 */
[----:B------:R-:W-:Y:S01]  /*b870*/  SYNCS.ARRIVE.TRANS64.RED.A1T0 RZ, [UR4], RZ ;  /* 0x000000ffffff79a7 */ /* 0x000fe20008100404 */
[----:B------:R-:W-:Y:S05]  /*b880*/  EXIT ;  /* 0x000000000000794d */ /* 0x000fea0003800000 */
.L_x_24:
[----:B--2---:R2:W3:Y:S02]  /*b890*/  SYNCS.PHASECHK.TRANS64.TRYWAIT P0, [R0+URZ+0xf0], R2 ;  /* 0x0000f002000075a7 */ /* 0x0044e400080011ff */
[----:B---3--:R-:W-:Y:S05]  /*b8a0*/  @!P0 NANOSLEEP.SYNCS 0x989680 ;  /* 0x009896800000895d */ /* 0x008fea0003900000 */
[----:B------:R-:W3:Y:S02]  /*b8b0*/  @!P0 SYNCS.PHASECHK.TRANS64 P0, [R0+URZ+0xf0], R2 ;  /* 0x0000f002000085a7 */ /* 0x000ee400080010ff */
[----:B---3--:R-:W-:Y:S05]  /*b8c0*/  @!P0 BRA `(.L_x_24) ;  /* 0xfffffffc00f08947 */ /* 0x008fea000383ffff */
[----:B------:R-:W-:Y:S05]  /*b8d0*/  BRA `(.L_x_173) ;  /* 0xffffff6000487947 */ /* 0x000fea000383ffff */
.L_x_27:
[----:B-1----:R-:W-:-:S07]  /*b8e0*/  MOV R0, UR33 ;  /* 0x0000002100007c02 */ /* 0x002fce0008000f00 */
.L_x_174:
[----:B-1----:R1:W2:Y:S02]  /*b8f0*/  SYNCS.PHASECHK.TRANS64.TRYWAIT P0, [R0+URZ+0x18], R3 ;  /* 0x00001803000075a7 */ /* 0x0022a400080011ff */
[----:B--2---:R-:W-:Y:S05]  /*b900*/  @!P0 NANOSLEEP.SYNCS 0x989680 ;  /* 0x009896800000895d */ /* 0x004fea0003900000 */
[----:B------:R-:W2:Y:S02]  /*b910*/  @!P0 SYNCS.PHASECHK.TRANS64 P0, [R0+URZ+0x18], R3 ;  /* 0x00001803000085a7 */ /* 0x000ea400080010ff */
[----:B--2---:R-:W-:Y:S05]  /*b920*/  @!P0 BRA `(.L_x_174) ;  /* 0xfffffffc00f08947 */ /* 0x004fea000383ffff */
[----:B------:R-:W-:Y:S05]  /*b930*/  BRA `(.L_x_26) ;  /* 0xffffff6000907947 */ /* 0x000fea000383ffff */
.L_x_34:
[----:B-1----:R-:W-:-:S07]  /*b940*/  MOV R0, UR33 ;  /* 0x0000002100007c02 */ /* 0x002fce0008000f00 */
.L_x_175:
[----:B-1----:R1:W2:Y:S02]  /*b950*/  SYNCS.PHASECHK.TRANS64.TRYWAIT P0, [R0+URZ+0x18], R3 ;  /* 0x00001803000075a7 */ /* 0x0022a400080011ff */
[----:B--2---:R-:W-:Y:S05]  /*b960*/  @!P0 NANOSLEEP.SYNCS 0x989680 ;  /* 0x009896800000895d */ /* 0x004fea0003900000 */
[----:B------:R-:W2:Y:S02]  /*b970*/  @!P0 SYNCS.PHASECHK.TRANS64 P0, [R0+URZ+0x18], R3 ;  /* 0x00001803000085a7 */ /* 0x000ea400080010ff */
[----:B--2---:R-:W-:Y:S05]  /*b980*/  @!P0 BRA `(.L_x_175) ;  /* 0xfffffffc00f08947 */ /* 0x004fea000383ffff */
[----:B------:R-:W-:Y:S05]  /*b990*/  BRA `(.L_x_33) ;  /* 0xffffff6400847947 */ /* 0x000fea000383ffff */
.L_x_39:
[----:B-1----:R1:W2:Y:S02]  /*b9a0*/  SYNCS.PHASECHK.TRANS64.TRYWAIT P0, [R3+URZ+0x80], R0 ;  /* 0x00008000030075a7 */ /* 0x0022a400080011ff */
[----:B--2---:R-:W-:Y:S05]  /*b9b0*/  @!P0 NANOSLEEP.SYNCS 0x989680 ;  /* 0x009896800000895d */ /* 0x004fea0003900000 */
[----:B------:R-:W2:Y:S02]  /*b9c0*/  @!P0 SYNCS.PHASECHK.TRANS64 P0, [R3+URZ+0x80], R0 ;  /* 0x00008000030085a7 */ /* 0x000ea400080010ff */
[----:B--2---:R-:W-:Y:S05]  /*b9d0*/  @!P0 BRA `(.L_x_39) ;  /* 0xfffffffc00f08947 */ /* 0x004fea000383ffff */
[----:B------:R-:W-:Y:S05]  /*b9e0*/  BRA `(.L_x_176) ;  /* 0xffffff6800587947 */ /* 0x000fea000383ffff */
.L_x_43:
[----:B------:R-:W-:-:S07]  /*b9f0*/  MOV R0, UR4 ;  /* 0x0000000400007c02 */ /* 0x000fce0008000f00 */
.L_x_177:
[----:B-1----:R1:W2:Y:S02]  /*ba00*/  SYNCS.PHASECHK.TRANS64.TRYWAIT P0, [R0+URZ], R2 ;  /* 0x00000002000075a7 */ /* 0x0022a400080011ff */
[----:B--2---:R-:W-:Y:S05]  /*ba10*/  @!P0 NANOSLEEP.SYNCS 0x989680 ;  /* 0x009896800000895d */ /* 0x004fea0003900000 */
[----:B------:R-:W2:Y:S02]  /*ba20*/  @!P0 SYNCS.PHASECHK.TRANS64 P0, [R0+URZ], R2 ;  /* 0x00000002000085a7 */ /* 0x000ea400080010ff */
[----:B--2---:R-:W-:Y:S05]  /*ba30*/  @!P0 BRA `(.L_x_177) ;  /* 0xfffffffc00f08947 */ /* 0x004fea000383ffff */
[----:B------:R-:W-:Y:S05]  /*ba40*/  BRA `(.L_x_178) ;  /* 0xffffff7000047947 */ /* 0x000fea000383ffff */
.L_x_44:
[----:B------:R-:W-:-:S07]  /*ba50*/  MOV R0, UR5 ;  /* 0x0000000500007c02 */ /* 0x000fce0008000f00 */
.L_x_179:
[----:B-1----:R1:W2:Y:S02]  /*ba60*/  SYNCS.PHASECHK.TRANS64.TRYWAIT P0, [R0+URZ], R2 ;  /* 0x00000002000075a7 */ /* 0x0022a400080011ff */
[----:B--2---:R-:W-:Y:S05]  /*ba70*/  @!P0 NANOSLEEP.SYNCS 0x989680 ;  /* 0x009896800000895d */ /* 0x004fea0003900000 */
[----:B------:R-:W2:Y:S02]  /*ba80*/  @!P0 SYNCS.PHASECHK.TRANS64 P0, [R0+URZ], R2 ;  /* 0x00000002000085a7 */ /* 0x000ea400080010ff */
[----:B--2---:R-:W-:Y:S05]  /*ba90*/  @!P0 BRA `(.L_x_179) ;  /* 0xfffffffc00f08947 */ /* 0x004fea000383ffff */
[----:B------:R-:W-:Y:S05]  /*baa0*/  BRA `(.L_x_180) ;  /* 0xffffff7000107947 */ /* 0x000fea000383ffff */
.L_x_47:
[----:B-1----:R1:W2:Y:S02]  /*bab0*/  SYNCS.PHASECHK.TRANS64.TRYWAIT P0, [R2+URZ+0xe0], R4 ;  /* 0x0000e004020075a7 */ /* 0x0022a400080011ff */
[----:B--2---:R-:W-:Y:S05]  /*bac0*/  @!P0 NANOSLEEP.SYNCS 0x989680 ;  /* 0x009896800000895d */ /* 0x004fea0003900000 */
[----:B------:R-:W2:Y:S02]  /*bad0*/  @!P0 SYNCS.PHASECHK.TRANS64 P0, [R2+URZ+0xe0], R4 ;  /* 0x0000e004020085a7 */ /* 0x000ea400080010ff */
[----:B--2---:R-:W-:Y:S05]  /*bae0*/  @!P0 BRA `(.L_x_47) ;  /* 0xfffffffc00f08947 */ /* 0x004fea000383ffff */
[----:B------:R-:W-:Y:S05]  /*baf0*/  BRA `(.L_x_181) ;  /* 0xffffff70006c7947 */ /* 0x000fea000383ffff */
.L_x_48:
[----:B------:R-:W-:-:S07]  /*bb00*/  MOV R2, UR4 ;  /* 0x0000000400027c02 */ /* 0x000fce0008000f00 */
.L_x_182:
[----:B-1----:R1:W2:Y:S02]  /*bb10*/  SYNCS.PHASECHK.TRANS64.TRYWAIT P0, [R2+URZ+0x90], R5 ;  /* 0x00009005020075a7 */ /* 0x0022a400080011ff */
[----:B--2---:R-:W-:Y:S05]  /*bb20*/  @!P0 NANOSLEEP.SYNCS 0x989680 ;  /* 0x009896800000895d */ /* 0x004fea0003900000 */
[----:B------:R-:W2:Y:S02]  /*bb30*/  @!P0 SYNCS.PHASECHK.TRANS64 P0, [R2+URZ+0x90], R5 ;  /* 0x00009005020085a7 */ /* 0x000ea400080010ff */
[----:B--2---:R-:W-:Y:S05]  /*bb40*/  @!P0 BRA `(.L_x_182) ;  /* 0xfffffffc00f08947 */ /* 0x004fea000383ffff */
[----:B------:R-:W-:Y:S05]  /*bb50*/  BRA `(.L_x_183) ;  /* 0xffffff70007c7947 */ /* 0x000fea000383ffff */
.L_x_49:
[----:B-1----:R1:W2:Y:S02]  /*bb60*/  SYNCS.PHASECHK.TRANS64.TRYWAIT P1, [R2+URZ+0x80], R4 ;  /* 0x00008004020075a7 */ /* 0x0022a400080211ff */
[----:B--2---:R-:W-:Y:S05]  /*bb70*/  @!P1 NANOSLEEP.SYNCS 0x989680 ;  /* 0x009896800000995d */ /* 0x004fea0003900000 */
[----:B------:R-:W2:Y:S02]  /*bb80*/  @!P1 SYNCS.PHASECHK.TRANS64 P1, [R2+URZ+0x80], R4 ;  /* 0x00008004020095a7 */ /* 0x000ea400080210ff */
[----:B--2---:R-:W-:Y:S05]  /*bb90*/  @!P1 BRA `(.L_x_49) ;  /* 0xfffffffc00f09947 */ /* 0x004fea000383ffff */
[----:B------:R-:W-:Y:S05]  /*bba0*/  BRA `(.L_x_184) ;  /* 0xffffff7000ac7947 */ /* 0x000fea000383ffff */
.L_x_52:
[----:B------:R-:W-:-:S07]  /*bbb0*/  MOV R0, UR4 ;  /* 0x0000000400007c02 */ /* 0x000fce0008000f00 */
.L_x_185:
[----:B-1----:R1:W2:Y:S02]  /*bbc0*/  SYNCS.PHASECHK.TRANS64.TRYWAIT P0, [R0+URZ+0x90], R2 ;  /* 0x00009002000075a7 */ /* 0x0022a400080011ff */
[----:B--2---:R-:W-:Y:S05]  /*bbd0*/  @!P0 NANOSLEEP.SYNCS 0x989680 ;  /* 0x009896800000895d */ /* 0x004fea0003900000 */
[----:B------:R-:W2:Y:S02]  /*bbe0*/  @!P0 SYNCS.PHASECHK.TRANS64 P0, [R0+URZ+0x90], R2 ;  /* 0x00009002000085a7 */ /* 0x000ea400080010ff */
[----:B--2---:R-:W-:Y:S05]  /*bbf0*/  @!P0 BRA `(.L_x_185) ;  /* 0xfffffffc00f08947 */ /* 0x004fea000383ffff */
[----:B------:R-:W-:Y:S05]  /*bc00*/  BRA `(.L_x_51) ;  /* 0xffffff7400007947 */ /* 0x000fea000383ffff */
.L_x_59:
[----:B-1----:R1:W2:Y:S02]  /*bc10*/  SYNCS.PHASECHK.TRANS64.TRYWAIT P1, [R0+URZ+0x80], R2 ;  /* 0x00008002000075a7 */ /* 0x0022a400080211ff */
[----:B--2---:R-:W-:Y:S05]  /*bc20*/  @!P1 NANOSLEEP.SYNCS 0x989680 ;  /* 0x009896800000995d */ /* 0x004fea0003900000 */
[----:B------:R-:W2:Y:S02]  /*bc30*/  @!P1 SYNCS.PHASECHK.TRANS64 P1, [R0+URZ+0x80], R2 ;  /* 0x00008002000095a7 */ /* 0x000ea400080210ff */
[----:B--2---:R-:W-:Y:S05]  /*bc40*/  @!P1 BRA `(.L_x_59) ;  /* 0xfffffffc00f09947 */ /* 0x004fea000383ffff */
[----:B------:R-:W-:Y:S05]  /*bc50*/  BRA `(.L_x_186) ;  /* 0xffffff7800947947 */ /* 0x000fea000383ffff */
.L_x_60:
[----:B------:R-:W-:-:S07]  /*bc60*/  MOV R2, UR45 ;  /* 0x0000002d00027c02 */ /* 0x000fce0008000f00 */
.L_x_187:
[----:B-1----:R1:W2:Y:S02]  /*bc70*/  SYNCS.PHASECHK.TRANS64.TRYWAIT P0, [R2+URZ+0xc0], R0 ;  /* 0x0000c000020075a7 */ /* 0x0022a400080011ff */
[----:B--2---:R-:W-:Y:S05]  /*bc80*/  @!P0 NANOSLEEP.SYNCS 0x989680 ;  /* 0x009896800000895d */ /* 0x004fea0003900000 */
[----:B------:R-:W2:Y:S02]  /*bc90*/  @!P0 SYNCS.PHASECHK.TRANS64 P0, [R2+URZ+0xc0], R0 ;  /* 0x0000c000020085a7 */ /* 0x000ea400080010ff */
[----:B--2---:R-:W-:Y:S05]  /*bca0*/  @!P0 BRA `(.L_x_187) ;  /* 0xfffffffc00f08947 */ /* 0x004fea000383ffff */
[----:B------:R-:W-:Y:S05]  /*bcb0*/  BRA `(.L_x_188) ;  /* 0xffffff7800cc7947 */ /* 0x000fea000383ffff */
.L_x_63:
[----:B------:R-:W-:Y:S07]  /*bcc0*/  MOV R0, UR7 ;  /* 0x0000000700007c02 */ /* 0x000fee0008000f00 */
.L_x_189:
[----:B-1----:R1:W2:Y:S02]  /*bcd0*/  SYNCS.PHASECHK.TRANS64.TRYWAIT P0, [R0+URZ], R2 ;  /* 0x00000002000075a7 */ /* 0x0022a400080011ff */
[----:B--2---:R-:W-:Y:S05]  /*bce0*/  @!P0 NANOSLEEP.SYNCS 0x989680 ;  /* 0x009896800000895d */ /* 0x004fea0003900000 */
[----:B------:R-:W2:Y:S02]  /*bcf0*/  @!P0 SYNCS.PHASECHK.TRANS64 P0, [R0+URZ], R2 ;  /* 0x00000002000085a7 */ /* 0x000ea400080010ff */
[----:B--2---:R-:W-:Y:S05]  /*bd00*/  @!P0 BRA `(.L_x_189) ;  /* 0xfffffffc00f08947 */ /* 0x004fea000383ffff */
[----:B------:R-:W-:Y:S05]  /*bd10*/  BRA `(.L_x_62) ;  /* 0xffffff7800e87947 */ /* 0x000fea000383ffff */
.L_x_66:
[----:B------:R-:W-:-:S07]  /*bd20*/  MOV R0, UR4 ;  /* 0x0000000400007c02 */ /* 0x000fce0008000f00 */
.L_x_190:
[----:B--2---:R2:W4:Y:S02]  /*bd30*/  SYNCS.PHASECHK.TRANS64.TRYWAIT P0, [R0+URZ], R2 ;  /* 0x00000002000075a7 */ /* 0x00452400080011ff */
[----:B----4-:R-:W-:Y:S05]  /*bd40*/  @!P0 NANOSLEEP.SYNCS 0x989680 ;  /* 0x009896800000895d */ /* 0x010fea0003900000 */
[----:B------:R-:W4:Y:S02]  /*bd50*/  @!P0 SYNCS.PHASECHK.TRANS64 P0, [R0+URZ], R2 ;  /* 0x00000002000085a7 */ /* 0x000f2400080010ff */
[----:B----4-:R-:W-:Y:S05]  /*bd60*/  @!P0 BRA `(.L_x_190) ;  /* 0xfffffffc00f08947 */ /* 0x010fea000383ffff */
[----:B------:R-:W-:Y:S05]  /*bd70*/  BRA `(.L_x_191) ;  /* 0xffffff8000147947 */ /* 0x000fea000383ffff */
.L_x_67:
[----:B------:R-:W-:-:S07]  /*bd80*/  MOV R0, UR5 ;  /* 0x0000000500007c02 */ /* 0x000fce0008000f00 */
.L_x_192:
[----:B-1----:R1:W2:Y:S02]  /*bd90*/  SYNCS.PHASECHK.TRANS64.TRYWAIT P0, [R0+URZ], R3 ;  /* 0x00000003000075a7 */ /* 0x0022a400080011ff */
[----:B--2---:R-:W-:Y:S05]  /*bda0*/  @!P0 NANOSLEEP.SYNCS 0x989680 ;  /* 0x009896800000895d */ /* 0x004fea0003900000 */
[----:B------:R-:W2:Y:S02]  /*bdb0*/  @!P0 SYNCS.PHASECHK.TRANS64 P0, [R0+URZ], R3 ;  /* 0x00000003000085a7 */ /* 0x000ea400080010ff */
[----:B--2---:R-:W-:Y:S05]  /*bdc0*/  @!P0 BRA `(.L_x_192) ;  /* 0xfffffffc00f08947 */ /* 0x004fea000383ffff */
[----:B------:R-:W-:Y:S05]  /*bdd0*/  BRA `(.L_x_193) ;  /* 0xffffff8000207947 */ /* 0x000fea000383ffff */
.L_x_68:
[----:B------:R-:W-:-:S07]  /*bde0*/  MOV R0, UR5 ;  /* 0x0000000500007c02 */ /* 0x000fce0008000f00 */
.L_x_194:
[----:B-1----:R1:W2:Y:S02]  /*bdf0*/  SYNCS.PHASECHK.TRANS64.TRYWAIT P0, [R0+URZ], R3 ;  /* 0x00000003000075a7 */ /* 0x0022a400080011ff */
[----:B--2---:R-:W-:Y:S05]  /*be00*/  @!P0 NANOSLEEP.SYNCS 0x989680 ;  /* 0x009896800000895d */ /* 0x004fea0003900000 */
[----:B------:R-:W2:Y:S02]  /*be10*/  @!P0 SYNCS.PHASECHK.TRANS64 P0, [R0+URZ], R3 ;  /* 0x00000003000085a7 */ /* 0x000ea400080010ff */
[----:B--2---:R-:W-:Y:S05]  /*be20*/  @!P0 BRA `(.L_x_194) ;  /* 0xfffffffc00f08947 */ /* 0x004fea000383ffff */
[----:B------:R-:W-:Y:S05]  /*be30*/  BRA `(.L_x_195) ;  /* 0xffffff80002c7947 */ /* 0x000fea000383ffff */
.L_x_69:
[----:B-1----:R-:W-:-:S07]  /*be40*/  MOV R0, UR4 ;  /* 0x0000000400007c02 */ /* 0x002fce0008000f00 */
.L_x_196:
[----:B-1----:R1:W2:Y:S02]  /*be50*/  SYNCS.PHASECHK.TRANS64.TRYWAIT P0, [R0+URZ], R2 ;  /* 0x00000002000075a7 */ /* 0x0022a400080011ff */
[----:B--2---:R-:W-:Y:S05]  /*be60*/  @!P0 NANOSLEEP.SYNCS 0x989680 ;  /* 0x009896800000895d */ /* 0x004fea0003900000 */
[----:B------:R-:W2:Y:S02]  /*be70*/  @!P0 SYNCS.PHASECHK.TRANS64 P0, [R0+URZ], R2 ;  /* 0x00000002000085a7 */ /* 0x000ea400080010ff */
[----:B--2---:R-:W-:Y:S05]  /*be80*/  @!P0 BRA `(.L_x_196) ;  /* 0xfffffffc00f08947 */ /* 0x004fea000383ffff */
[----:B------:R-:W-:Y:S05]  /*be90*/  BRA `(.L_x_197) ;  /* 0xffffff8000387947 */ /* 0x000fea000383ffff */
.L_x_74:
[----:B--2---:R2:W3:Y:S02]  /*bea0*/  SYNCS.PHASECHK.TRANS64.TRYWAIT P0, [R12+URZ+0x80], R0 ;  /* 0x000080000c0075a7 */ /* 0x0044e400080011ff */
[----:B---3--:R-:W-:Y:S05]  /*beb0*/  @!P0 NANOSLEEP.SYNCS 0x989680 ;  /* 0x009896800000895d */ /* 0x008fea0003900000 */
[----:B------:R-:W3:Y:S02]  /*bec0*/  @!P0 SYNCS.PHASECHK.TRANS64 P0, [R12+URZ+0x80], R0 ;  /* 0x000080000c0085a7 */ /* 0x000ee400080010ff */
[----:B---3--:R-:W-:Y:S05]  /*bed0*/  @!P0 BRA `(.L_x_74) ;  /* 0xfffffffc00f08947 */ /* 0x008fea000383ffff */
[----:B------:R-:W-:Y:S05]  /*bee0*/  BRA `(.L_x_198) ;  /* 0xffffff8400507947 */ /* 0x000fea000383ffff */
.L_x_77:
[----:B-1----:R-:W-:Y:S07]  /*bef0*/  MOV R0, UR21 ;  /* 0x0000001500007c02 */ /* 0x002fee0008000f00 */
.L_x_199:
[----:B-1----:R1:W2:Y:S02]  /*bf00*/  SYNCS.PHASECHK.TRANS64.TRYWAIT P2, [R0+URZ+0x78], R6 ;  /* 0x00007806000075a7 */ /* 0x0022a400080411ff */
[----:B--2---:R-:W-:Y:S05]  /*bf10*/  @!P2 NANOSLEEP.SYNCS 0x989680 ;  /* 0x009896800000a95d */ /* 0x004fea0003900000 */
[----:B------:R-:W2:Y:S02]  /*bf20*/  @!P2 SYNCS.PHASECHK.TRANS64 P2, [R0+URZ+0x78], R6 ;  /* 0x000078060000a5a7 */ /* 0x000ea400080410ff */
[----:B--2---:R-:W-:Y:S05]  /*bf30*/  @!P2 BRA `(.L_x_199) ;  /* 0xfffffffc00f0a947 */ /* 0x004fea000383ffff */
[----:B------:R-:W-:Y:S05]  /*bf40*/  BRA `(.L_x_76) ;  /* 0xffffff8800bc7947 */ /* 0x000fea000383ffff */
.L_x_80:
[----:B------:R-:W-:Y:S07]  /*bf50*/  MOV R0, UR21 ;  /* 0x0000001500007c02 */ /* 0x000fee0008000f00 */
.L_x_200:
[----:B-1----:R1:W2:Y:S02]  /*bf60*/  SYNCS.PHASECHK.TRANS64.TRYWAIT P0, [R0+URZ+0x50], R10 ;  /* 0x0000500a000075a7 */ /* 0x0022a400080011ff */
[----:B--2---:R-:W-:Y:S05]  /*bf70*/  @!P0 NANOSLEEP.SYNCS 0x989680 ;  /* 0x009896800000895d */ /* 0x004fea0003900000 */
[----:B------:R-:W2:Y:S02]  /*bf80*/  @!P0 SYNCS.PHASECHK.TRANS64 P0, [R0+URZ+0x50], R10 ;  /* 0x0000500a000085a7 */ /* 0x000ea400080010ff */
[----:B--2---:R-:W-:Y:S05]  /*bf90*/  @!P0 BRA `(.L_x_200) ;  /* 0xfffffffc00f08947 */ /* 0x004fea000383ffff */
[----:B------:R-:W-:Y:S05]  /*bfa0*/  BRA `(.L_x_201) ;  /* 0xffffff8c00187947 */ /* 0x000fea000383ffff */
.L_x_81:
[----:B------:R-:W-:Y:S07]  /*bfb0*/  MOV R0, UR21 ;  /* 0x0000001500007c02 */ /* 0x000fee0008000f00 */
.L_x_202:
[----:B-1----:R1:W2:Y:S02]  /*bfc0*/  SYNCS.PHASECHK.TRANS64.TRYWAIT P0, [R0+URZ+0x58], R10 ;  /* 0x0000580a000075a7 */ /* 0x0022a400080011ff */
[----:B--2---:R-:W-:Y:S05]  /*bfd0*/  @!P0 NANOSLEEP.SYNCS 0x989680 ;  /* 0x009896800000895d */ /* 0x004fea0003900000 */
[----:B------:R-:W2:Y:S02]  /*bfe0*/  @!P0 SYNCS.PHASECHK.TRANS64 P0, [R0+URZ+0x58], R10 ;  /* 0x0000580a000085a7 */ /* 0x000ea400080010ff */
[----:B--2---:R-:W-:Y:S05]  /*bff0*/  @!P0 BRA `(.L_x_202) ;  /* 0xfffffffc00f08947 */ /* 0x004fea000383ffff */
[----:B------:R-:W-:Y:S05]  /*c000*/  BRA `(.L_x_203) ;  /* 0xffffff8c00547947 */ /* 0x000fea000383ffff */
.L_x_82:
[----:B------:R-:W-:Y:S07]  /*c010*/  MOV R0, UR21 ;  /* 0x0000001500007c02 */ /* 0x000fee0008000f00 */
.L_x_204:
[----:B-1----:R1:W2:Y:S02]  /*c020*/  SYNCS.PHASECHK.TRANS64.TRYWAIT P0, [R0+URZ+0x60], R10 ;  /* 0x0000600a000075a7 */ /* 0x0022a400080011ff */
[----:B--2---:R-:W-:Y:S05]  /*c030*/  @!P0 NANOSLEEP.SYNCS 0x989680 ;  /* 0x009896800000895d */ /* 0x004fea0003900000 */
[----:B------:R-:W2:Y:S02]  /*c040*/  @!P0 SYNCS.PHASECHK.TRANS64 P0, [R0+URZ+0x60], R10 ;  /* 0x0000600a000085a7 */ /* 0x000ea400080010ff */
[----:B--2---:R-:W-:Y:S05]  /*c050*/  @!P0 BRA `(.L_x_204) ;  /* 0xfffffffc00f08947 */ /* 0x004fea000383ffff */
[----:B------:R-:W-:Y:S05]  /*c060*/  BRA `(.L_x_205) ;  /* 0xffffff8c00947947 */ /* 0x000fea000383ffff */
.L_x_83:
[----:B------:R-:W-:Y:S07]  /*c070*/  MOV R0, UR21 ;  /* 0x0000001500007c02 */ /* 0x000fee0008000f00 */
.L_x_206:
[----:B-1----:R1:W2:Y:S02]  /*c080*/  SYNCS.PHASECHK.TRANS64.TRYWAIT P0, [R0+URZ+0x68], R10 ;  /* 0x0000680a000075a7 */ /* 0x0022a400080011ff */
[----:B--2---:R-:W-:Y:S05]  /*c090*/  @!P0 NANOSLEEP.SYNCS 0x989680 ;  /* 0x009896800000895d */ /* 0x004fea0003900000 */
[----:B------:R-:W2:Y:S02]  /*c0a0*/  @!P0 SYNCS.PHASECHK.TRANS64 P0, [R0+URZ+0x68], R10 ;  /* 0x0000680a000085a7 */ /* 0x000ea400080010ff */
[----:B--2---:R-:W-:Y:S05]  /*c0b0*/  @!P0 BRA `(.L_x_206) ;  /* 0xfffffffc00f08947 */ /* 0x004fea000383ffff */
[----:B------:R-:W-:Y:S05]  /*c0c0*/  BRA `(.L_x_207) ;  /* 0xffffff8c00d87947 */ /* 0x000fea000383ffff */
.L_x_84:
[----:B------:R-:W-:Y:S07]  /*c0d0*/  MOV R0, UR21 ;  /* 0x0000001500007c02 */ /* 0x000fee0008000f00 */
.L_x_208:
[----:B-1----:R1:W2:Y:S02]  /*c0e0*/  SYNCS.PHASECHK.TRANS64.TRYWAIT P0, [R0+URZ+0x50], R9 ;  /* 0x00005009000075a7 */ /* 0x0022a400080011ff */
[----:B--2---:R-:W-:Y:S05]  /*c0f0*/  @!P0 NANOSLEEP.SYNCS 0x989680 ;  /* 0x009896800000895d */ /* 0x004fea0003900000 */
[----:B------:R-:W2:Y:S02]  /*c100*/  @!P0 SYNCS.PHASECHK.TRANS64 P0, [R0+URZ+0x50], R9 ;  /* 0x00005009000085a7 */ /* 0x000ea400080010ff */
[----:B--2---:R-:W-:Y:S05]  /*c110*/  @!P0 BRA `(.L_x_208) ;  /* 0xfffffffc00f08947 */ /* 0x004fea000383ffff */
[----:B------:R-:W-:Y:S05]  /*c120*/  BRA `(.L_x_209) ;  /* 0xffffff9000207947 */ /* 0x000fea000383ffff */
.L_x_85:
[----:B------:R-:W-:Y:S07]  /*c130*/  MOV R0, UR21 ;  /* 0x0000001500007c02 */ /* 0x000fee0008000f00 */
.L_x_210:
[----:B-1----:R1:W2:Y:S02]  /*c140*/  SYNCS.PHASECHK.TRANS64.TRYWAIT P0, [R0+URZ+0x58], R9 ;  /* 0x00005809000075a7 */ /* 0x0022a400080011ff */
[----:B--2---:R-:W-:Y:S05]  /*c150*/  @!P0 NANOSLEEP.SYNCS 0x989680 ;  /* 0x009896800000895d */ /* 0x004fea0003900000 */
[----:B------:R-:W2:Y:S02]  /*c160*/  @!P0 SYNCS.PHASECHK.TRANS64 P0, [R0+URZ+0x58], R9 ;  /* 0x00005809000085a7 */ /* 0x000ea400080010ff */
[----:B--2---:R-:W-:Y:S05]  /*c170*/  @!P0 BRA `(.L_x_210) ;  /* 0xfffffffc00f08947 */ /* 0x004fea000383ffff */
[----:B------:R-:W-:Y:S05]  /*c180*/  BRA `(.L_x_211) ;  /* 0xffffff9000687947 */ /* 0x000fea000383ffff */
.L_x_86:
[----:B------:R-:W-:Y:S07]  /*c190*/  MOV R0, UR21 ;  /* 0x0000001500007c02 */ /* 0x000fee0008000f00 */
.L_x_212:
[----:B-1----:R1:W2:Y:S02]  /*c1a0*/  SYNCS.PHASECHK.TRANS64.TRYWAIT P0, [R0+URZ+0x60], R9 ;  /* 0x00006009000075a7 */ /* 0x0022a400080011ff */
[----:B--2---:R-:W-:Y:S05]  /*c1b0*/  @!P0 NANOSLEEP.SYNCS 0x989680 ;  /* 0x009896800000895d */ /* 0x004fea0003900000 */
[----:B------:R-:W2:Y:S02]  /*c1c0*/  @!P0 SYNCS.PHASECHK.TRANS64 P0, [R0+URZ+0x60], R9 ;  /* 0x00006009000085a7 */ /* 0x000ea400080010ff */
[----:B--2---:R-:W-:Y:S05]  /*c1d0*/  @!P0 BRA `(.L_x_212) ;  /* 0xfffffffc00f08947 */ /* 0x004fea000383ffff */
[----:B------:R-:W-:Y:S05]  /*c1e0*/  BRA `(.L_x_213) ;  /* 0xffffff9000b07947 */ /* 0x000fea000383ffff */
.L_x_87:
[----:B------:R-:W-:Y:S07]  /*c1f0*/  MOV R0, UR21 ;  /* 0x0000001500007c02 */ /* 0x000fee0008000f00 */
.L_x_214:
[----:B-1----:R1:W2:Y:S02]  /*c200*/  SYNCS.PHASECHK.TRANS64.TRYWAIT P0, [R0+URZ+0x68], R9 ;  /* 0x00006809000075a7 */ /* 0x0022a400080011ff */
[----:B--2---:R-:W-:Y:S05]  /*c210*/  @!P0 NANOSLEEP.SYNCS 0x989680 ;  /* 0x009896800000895d */ /* 0x004fea0003900000 */
[----:B------:R-:W2:Y:S02]  /*c220*/  @!P0 SYNCS.PHASECHK.TRANS64 P0, [R0+URZ+0x68], R9 ;  /* 0x00006809000085a7 */ /* 0x000ea400080010ff */
[----:B--2---:R-:W-:Y:S05]  /*c230*/  @!P0 BRA `(.L_x_214) ;  /* 0xfffffffc00f08947 */ /* 0x004fea000383ffff */
[----:B------:R-:W-:Y:S05]  /*c240*/  BRA `(.L_x_215) ;  /* 0xffffff9000f47947 */ /* 0x000fea000383ffff */
.L_x_89:
[----:B------:R-:W-:-:S07]  /*c250*/  MOV R0, UR21 ;  /* 0x0000001500007c02 */ /* 0x000fce0008000f00 */
.L_x_216:
[----:B-1----:R1:W3:Y:S02]  /*c260*/  SYNCS.PHASECHK.TRANS64.TRYWAIT P0, [R0+URZ+0x50], R10 ;  /* 0x0000500a000075a7 */ /* 0x0022e400080011ff */
[----:B---3--:R-:W-:Y:S05]  /*c270*/  @!P0 NANOSLEEP.SYNCS 0x989680 ;  /* 0x009896800000895d */ /* 0x008fea0003900000 */
[----:B------:R-:W3:Y:S02]  /*c280*/  @!P0 SYNCS.PHASECHK.TRANS64 P0, [R0+URZ+0x50], R10 ;  /* 0x0000500a000085a7 */ /* 0x000ee400080010ff */
[----:B---3--:R-:W-:Y:S05]  /*c290*/  @!P0 BRA `(.L_x_216) ;  /* 0xfffffffc00f08947 */ /* 0x008fea000383ffff */
[----:B------:R-:W-:Y:S05]  /*c2a0*/  BRA `(.L_x_217) ;  /* 0xffffff9400647947 */ /* 0x000fea000383ffff */
.L_x_90:
[----:B-1----:R-:W-:-:S07]  /*c2b0*/  MOV R0, UR21 ;  /* 0x0000001500007c02 */ /* 0x002fce0008000f00 */
.L_x_218:
[----:B-1----:R1:W3:Y:S02]  /*c2c0*/  SYNCS.PHASECHK.TRANS64.TRYWAIT P0, [R0+URZ+0x58], R10 ;  /* 0x0000580a000075a7 */ /* 0x0022e400080011ff */
[----:B---3--:R-:W-:Y:S05]  /*c2d0*/  @!P0 NANOSLEEP.SYNCS 0x989680 ;  /* 0x009896800000895d */ /* 0x008fea0003900000 */
[----:B------:R-:W3:Y:S02]  /*c2e0*/  @!P0 SYNCS.PHASECHK.TRANS64 P0, [R0+URZ+0x58], R10 ;  /* 0x0000580a000085a7 */ /* 0x000ee400080010ff */
[----:B---3--:R-:W-:Y:S05]  /*c2f0*/  @!P0 BRA `(.L_x_218) ;  /* 0xfffffffc00f08947 */ /* 0x008fea000383ffff */
[----:B------:R-:W-:Y:S05]  /*c300*/  BRA `(.L_x_219) ;  /* 0xffffff9400547947 */ /* 0x000fea000383ffff */
.L_x_91:
[----:B------:R-:W-:-:S07]  /*c310*/  MOV R2, UR21 ;  /* 0x0000001500027c02 */ /* 0x000fce0008000f00 */
.L_x_220:
[----:B-1----:R1:W3:Y:S02]  /*c320*/  SYNCS.PHASECHK.TRANS64.TRYWAIT P0, [R2+URZ+0x60], R10 ;  /* 0x0000600a020075a7 */ /* 0x0022e400080011ff */
[----:B---3--:R-:W-:Y:S05]  /*c330*/  @!P0 NANOSLEEP.SYNCS 0x989680 ;  /* 0x009896800000895d */ /* 0x008fea0003900000 */
[----:B------:R-:W3:Y:S02]  /*c340*/  @!P0 SYNCS.PHASECHK.TRANS64 P0, [R2+URZ+0x60], R10 ;  /* 0x0000600a020085a7 */ /* 0x000ee400080010ff */
[----:B---3--:R-:W-:Y:S05]  /*c350*/  @!P0 BRA `(.L_x_220) ;  /* 0xfffffffc00f08947 */ /* 0x008fea000383ffff */
[----:B------:R-:W-:Y:S05]  /*c360*/  BRA `(.L_x_221) ;  /* 0xffffff9400487947 */ /* 0x000fea000383ffff */
.L_x_93:
[----:B-1----:R1:W2:Y:S02]  /*c370*/  SYNCS.PHASECHK.TRANS64.TRYWAIT P0, [R0+URZ+0x80], R2 ;  /* 0x00008002000075a7 */ /* 0x0022a400080011ff */
[----:B--2---:R-:W-:Y:S05]  /*c380*/  @!P0 NANOSLEEP.SYNCS 0x989680 ;  /* 0x009896800000895d */ /* 0x004fea0003900000 */
[----:B------:R-:W2:Y:S02]  /*c390*/  @!P0 SYNCS.PHASECHK.TRANS64 P0, [R0+URZ+0x80], R2 ;  /* 0x00008002000085a7 */ /* 0x000ea400080010ff */
[----:B--2---:R-:W-:Y:S05]  /*c3a0*/  @!P0 BRA `(.L_x_93) ;  /* 0xfffffffc00f08947 */ /* 0x004fea000383ffff */
[----:B------:R-:W-:Y:S05]  /*c3b0*/  BRA `(.L_x_222) ;  /* 0xffffff98000c7947 */ /* 0x000fea000383ffff */
.L_x_104:
[----:B-1----:R-:W-:Y:S04]  /*c3c0*/  MOV R2, UR43 ;  /* 0x0000002b00027c02 */ /* 0x002fe80008000f00 */
[----:B------:R1:W3:Y:S03]  /*c3d0*/  SYNCS.PHASECHK.TRANS64.TRYWAIT P1, [R2+URZ+0x30], R3 ;  /* 0x00003003020075a7 */ /* 0x0002e600080211ff */
[----:B---3--:R-:W-:Y:S05]  /*c3e0*/  @!P1 NANOSLEEP.SYNCS 0x989680 ;  /* 0x009896800000995d */ /* 0x008fea0003900000 */
[----:B------:R-:W3:Y:S02]  /*c3f0*/  @!P1 SYNCS.PHASECHK.TRANS64 P1, [R2+URZ+0x30], R3 ;  /* 0x00003003020095a7 */ /* 0x000ee400080210ff */
[----:B---3--:R-:W-:Y:S05]  /*c400*/  @!P1 BRA `(.L_x_104) ;  /* 0xfffffffc00ec9947 */ /* 0x008fea000383ffff */
[----:B------:R-:W-:Y:S05]  /*c410*/  BRA `(.L_x_103) ;  /* 0xffffffa400807947 */ /* 0x000fea000383ffff */
.L_x_106:
[----:B-1----:R1:W4:Y:S02]  /*c420*/  SYNCS.PHASECHK.TRANS64.TRYWAIT P0, [R26+URZ+0xa0], R0 ;  /* 0x0000a0001a0075a7 */ /* 0x00232400080011ff */
[----:B----4-:R-:W-:Y:S05]  /*c430*/  @!P0 NANOSLEEP.SYNCS 0x989680 ;  /* 0x009896800000895d */ /* 0x010fea0003900000 */
[----:B------:R-:W4:Y:S02]  /*c440*/  @!P0 SYNCS.PHASECHK.TRANS64 P0, [R26+URZ+0xa0], R0 ;  /* 0x0000a0001a0085a7 */ /* 0x000f2400080010ff */
[----:B----4-:R-:W-:Y:S05]  /*c450*/  @!P0 BRA `(.L_x_106) ;  /* 0xfffffffc00f08947 */ /* 0x010fea000383ffff */
[----:B------:R-:W-:Y:S05]  /*c460*/  BRA `(.L_x_105) ;  /* 0xffffffa400a87947 */ /* 0x000fea000383ffff */
.L_x_115:
[----:B-1----:R1:W2:Y:S02]  /*c470*/  SYNCS.PHASECHK.TRANS64.TRYWAIT P0, [R2+URZ+0x30], R0 ;  /* 0x00003000020075a7 */ /* 0x0022a400080011ff */
[----:B--2---:R-:W-:Y:S05]  /*c480*/  @!P0 NANOSLEEP.SYNCS 0x989680 ;  /* 0x009896800000895d */ /* 0x004fea0003900000 */
[----:B------:R-:W2:Y:S02]  /*c490*/  @!P0 SYNCS.PHASECHK.TRANS64 P0, [R2+URZ+0x30], R0 ;  /* 0x00003000020085a7 */ /* 0x000ea400080010ff */
[----:B--2---:R-:W-:Y:S05]  /*c4a0*/  @!P0 BRA `(.L_x_115) ;  /* 0xfffffffc00f08947 */ /* 0x004fea000383ffff */
[----:B------:R-:W-:Y:S05]  /*c4b0*/  BRA `(.L_x_114) ;  /* 0xffffffac00c47947 */ /* 0x000fea000383ffff */
.L_x_123:
[----:B-1----:R1:W2:Y:S02]  /*c4c0*/  SYNCS.PHASECHK.TRANS64.TRYWAIT P0, [R0+URZ+0x30], R6 ;  /* 0x00003006000075a7 */ /* 0x0022a400080011ff */
[----:B--2---:R-:W-:Y:S05]  /*c4d0*/  @!P0 NANOSLEEP.SYNCS 0x989680 ;  /* 0x009896800000895d */ /* 0x004fea0003900000 */
[----:B------:R-:W2:Y:S02]  /*c4e0*/  @!P0 SYNCS.PHASECHK.TRANS64 P0, [R0+URZ+0x30], R6 ;  /* 0x00003006000085a7 */ /* 0x000ea400080010ff */
[----:B--2---:R-:W-:Y:S05]  /*c4f0*/  @!P0 BRA `(.L_x_123) ;  /* 0xfffffffc00f08947 */ /* 0x004fea000383ffff */
[----:B------:R-:W-:Y:S05]  /*c500*/  BRA `(.L_x_122) ;  /* 0xffffffb800047947 */ /* 0x000fea000383ffff */
.L_x_131:
[----:B-1----:R1:W2:Y:S02]  /*c510*/  SYNCS.PHASECHK.TRANS64.TRYWAIT P0, [R0+URZ+0x30], R6 ;  /* 0x00003006000075a7 */ /* 0x0022a400080011ff */
[----:B--2---:R-:W-:Y:S05]  /*c520*/  @!P0 NANOSLEEP.SYNCS 0x989680 ;  /* 0x009896800000895d */ /* 0x004fea0003900000 */
[----:B------:R-:W2:Y:S02]  /*c530*/  @!P0 SYNCS.PHASECHK.TRANS64 P0, [R0+URZ+0x30], R6 ;  /* 0x00003006000085a7 */ /* 0x000ea400080010ff */
[----:B--2---:R-:W-:Y:S05]  /*c540*/  @!P0 BRA `(.L_x_131) ;  /* 0xfffffffc00f08947 */ /* 0x004fea000383ffff */
[----:B------:R-:W-:Y:S05]  /*c550*/  BRA `(.L_x_130) ;  /* 0xffffffc000487947 */ /* 0x000fea000383ffff */
.L_x_139:
[----:B-1----:R1:W2:Y:S02]  /*c560*/  SYNCS.PHASECHK.TRANS64.TRYWAIT P0, [R0+URZ+0x30], R6 ;  /* 0x00003006000075a7 */ /* 0x0022a400080011ff */
[----:B--2---:R-:W-:Y:S05]  /*c570*/  @!P0 NANOSLEEP.SYNCS 0x989680 ;  /* 0x009896800000895d */ /* 0x004fea0003900000 */
[----:B------:R-:W2:Y:S02]  /*c580*/  @!P0 SYNCS.PHASECHK.TRANS64 P0, [R0+URZ+0x30], R6 ;  /* 0x00003006000085a7 */ /* 0x000ea400080010ff */
[----:B--2---:R-:W-:Y:S05]  /*c590*/  @!P0 BRA `(.L_x_139) ;  /* 0xfffffffc00f08947 */ /* 0x004fea000383ffff */
[----:B------:R-:W-:Y:S05]  /*c5a0*/  BRA `(.L_x_138) ;  /* 0xffffffc800987947 */ /* 0x000fea000383ffff */
.L_x_147:
[----:B-1----:R1:W2:Y:S02]  /*c5b0*/  SYNCS.PHASECHK.TRANS64.TRYWAIT P0, [R0+URZ+0x30], R6 ;  /* 0x00003006000075a7 */ /* 0x0022a400080011ff */
[----:B--2---:R-:W-:Y:S05]  /*c5c0*/  @!P0 NANOSLEEP.SYNCS 0x989680 ;  /* 0x009896800000895d */ /* 0x004fea0003900000 */
[----:B------:R-:W2:Y:S02]  /*c5d0*/  @!P0 SYNCS.PHASECHK.TRANS64 P0, [R0+URZ+0x30], R6 ;  /* 0x00003006000085a7 */ /* 0x000ea400080010ff */
[----:B--2---:R-:W-:Y:S05]  /*c5e0*/  @!P0 BRA `(.L_x_147) ;  /* 0xfffffffc00f08947 */ /* 0x004fea000383ffff */
[----:B------:R-:W-:Y:S05]  /*c5f0*/  BRA `(.L_x_146) ;  /* 0xffffffd000f87947 */ /* 0x000fea000383ffff */
.L_x_155:
[----:B-1----:R1:W2:Y:S02]  /*c600*/  SYNCS.PHASECHK.TRANS64.TRYWAIT P0, [R0+URZ+0x30], R6 ;  /* 0x00003006000075a7 */ /* 0x0022a400080011ff */
[----:B--2---:R-:W-:Y:S05]  /*c610*/  @!P0 NANOSLEEP.SYNCS 0x989680 ;  /* 0x009896800000895d */ /* 0x004fea0003900000 */
[----:B------:R-:W2:Y:S02]  /*c620*/  @!P0 SYNCS.PHASECHK.TRANS64 P0, [R0+URZ+0x30], R6 ;  /* 0x00003006000085a7 */ /* 0x000ea400080010ff */
[----:B--2---:R-:W-:Y:S05]  /*c630*/  @!P0 BRA `(.L_x_155) ;  /* 0xfffffffc00f08947 */ /* 0x004fea000383ffff */
[----:B------:R-:W-:Y:S05]  /*c640*/  BRA `(.L_x_154) ;  /* 0xffffffdc004c7947 */ /* 0x000fea000383ffff */
.L_x_163:
[----:B-1----:R1:W2:Y:S02]  /*c650*/  SYNCS.PHASECHK.TRANS64.TRYWAIT P0, [R0+URZ+0x30], R76 ;  /* 0x0000304c000075a7 */ /* 0x0022a400080011ff */
[----:B--2---:R-:W-:Y:S05]  /*c660*/  @!P0 NANOSLEEP.SYNCS 0x989680 ;  /* 0x009896800000895d */ /* 0x004fea0003900000 */
[----:B------:R-:W2:Y:S02]  /*c670*/  @!P0 SYNCS.PHASECHK.TRANS64 P0, [R0+URZ+0x30], R76 ;  /* 0x0000304c000085a7 */ /* 0x000ea400080010ff */
[----:B--2---:R-:W-:Y:S05]  /*c680*/  @!P0 BRA `(.L_x_163) ;  /* 0xfffffffc00f08947 */ /* 0x004fea000383ffff */
[----:B------:R-:W-:Y:S05]  /*c690*/  BRA `(.L_x_162) ;  /* 0xffffffe400a07947 */ /* 0x000fea000383ffff */
        .weak           $__internal_0_$__cuda_sm10x_tcgen05_guardrail_trap_col_being_dealloced_not_returned_by_alloc
        .type           $__internal_0_$__cuda_sm10x_tcgen05_guardrail_trap_col_being_dealloced_not_returned_by_alloc,@function
        .size           $__internal_0_$__cuda_sm10x_tcgen05_guardrail_trap_col_being_dealloced_not_returned_by_alloc,($__internal_1_$__cuda_sm10x_tcgen05_guardrail_trap_phase_invalid_during_alloc - $__internal_0_$__cuda_sm10x_tcgen05_guardrail_trap_col_being_dealloced_not_returned_by_alloc)
$__internal_0_$__cuda_sm10x_tcgen05_guardrail_trap_col_being_dealloced_not_returned_by_alloc:
[----:B------:R-:W-:Y:S05]  /*c6a0*/  BPT.TRAP 0x1 ;  /* 0x000000040000795c */ /* 0x000fea0000300000 */
[----:B------:R-:W-:-:S04]  /*c6b0*/  HFMA2 R3, -RZ, RZ, 0, 0 ;  /* 0x00000000ff037431 */ /* 0x000fc800000001ff */
[----:B------:R-:W-:Y:S05]  /*c6c0*/  RET.REL.NODEC R2 `(_ZN7cutlass13device_kernelINS_4gemm6kernel13GemmUniversalIN4cute5tupleIJiiiiEEENS1_10collective13CollectiveMmaINS1_35MainloopSm100TmaUmmaWarpSpecializedILi3ELi2ELi4ENS5_IJNS4_1CILi1EEENSA_ILi8EEESB_EEEEENS5_IJNSA_ILi128EEESF_NSA_ILi64EEEEEENS_10tfloat32_tENS5_IJlSB_lEEESI_SJ_NS4_8TiledMMAINS4_8MMA_AtomIJNS4_17SM100_MMA_TF32_SSISI_SI_fLi128ELi128ELNS4_4UMMA5MajorE0ELSO_0ELNSN_7ScaleInE0ELSP_0EEEEEENS4_6LayoutINS5_IJSB_SB_SB_EEENS5_IJNSA_ILi0EEESU_SU_EEEEENS5_IJNS4_10UnderscoreESX_SX_EEEEENS4_23SM90_TMA_LOAD_MULTICASTENS4_14ComposedLayoutINS4_7SwizzleILi3ELi4ELi3EEENS4_18smem_ptr_flag_bitsILi32EEENSS_INS5_IJSC_NSA_ILi32EEEEEENS5_IJS16_SB_EEEEEEEvNS4_8identityENS4_13SM90_TMA_LOADES1A_vS1B_EENS_8epilogue10collective18CollectiveEpilogueINS1E_23Sm100TmaWarpSpecializedILi4ELi2ELi16ELb1ELb0EEEJSH_NS5_IJNSS_ISF_SB_EENSS_INSA_ILi16EEESB_EEEEESI_SJ_SI_SJ_NS1E_6fusion15FusionCallbacksIS1I_NS1N_17LinearCombinationISI_fSI_fLNS_15FloatRoundStyleE2EEESH_S1M_JEEENS4_5SM1004TMEM4LOAD26SM100_TMEM_LOAD_32dp32b16xES1C_NS11_INS12_ILi2ELi4ELi3EEES15_NSS_INS5_IJSC_S1K_EEENS5_IJS1K_SB_EEEEEEENS4_39AutoVectorizingCopyWithAssumedAlignmentILi128EEENS4_14SM90_TMA_STOREES21_S23_S23_EEEvvEEEEvNT_6ParamsE) ;  /* 0xffffff38024c7950 */ /* 0x000fea0003c3ffff */
        .weak           $__internal_1_$__cuda_sm10x_tcgen05_guardrail_trap_phase_invalid_during_alloc
        .type           $__internal_1_$__cuda_sm10x_tcgen05_guardrail_trap_phase_invalid_during_alloc,@function
        .size           $__internal_1_$__cuda_sm10x_tcgen05_guardrail_trap_phase_invalid_during_alloc,($__internal_2_$__cuda_sm10x_tcgen05_guardrail_trap_unallocated_columns_being_dealloced - $__internal_1_$__cuda_sm10x_tcgen05_guardrail_trap_phase_invalid_during_alloc)
$__internal_1_$__cuda_sm10x_tcgen05_guardrail_trap_phase_invalid_during_alloc:
[----:B------:R-:W-:Y:S05]  /*c6d0*/  BPT.TRAP 0x1 ;  /* 0x000000040000795c */ /* 0x000fea0000300000 */
[----:B------:R-:W-:-:S04]  /*c6e0*/  MOV R5, 0x0 ;  /* 0x0000000000057802 */ /* 0x000fc80000000f00 */
[----:B------:R-:W-:Y:S05]  /*c6f0*/  RET.REL.NODEC R4 `(_ZN7cutlass13device_kernelINS_4gemm6kernel13GemmUniversalIN4cute5tupleIJiiiiEEENS1_10collective13CollectiveMmaINS1_35MainloopSm100TmaUmmaWarpSpecializedILi3ELi2ELi4ENS5_IJNS4_1CILi1EEENSA_ILi8EEESB_EEEEENS5_IJNSA_ILi128EEESF_NSA_ILi64EEEEEENS_10tfloat32_tENS5_IJlSB_lEEESI_SJ_NS4_8TiledMMAINS4_8MMA_AtomIJNS4_17SM100_MMA_TF32_SSISI_SI_fLi128ELi128ELNS4_4UMMA5MajorE0ELSO_0ELNSN_7ScaleInE0ELSP_0EEEEEENS4_6LayoutINS5_IJSB_SB_SB_EEENS5_IJNSA_ILi0EEESU_SU_EEEEENS5_IJNS4_10UnderscoreESX_SX_EEEEENS4_23SM90_TMA_LOAD_MULTICASTENS4_14ComposedLayoutINS4_7SwizzleILi3ELi4ELi3EEENS4_18smem_ptr_flag_bitsILi32EEENSS_INS5_IJSC_NSA_ILi32EEEEEENS5_IJS16_SB_EEEEEEEvNS4_8identityENS4_13SM90_TMA_LOADES1A_vS1B_EENS_8epilogue10collective18CollectiveEpilogueINS1E_23Sm100TmaWarpSpecializedILi4ELi2ELi16ELb1ELb0EEEJSH_NS5_IJNSS_ISF_SB_EENSS_INSA_ILi16EEESB_EEEEESI_SJ_SI_SJ_NS1E_6fusion15FusionCallbacksIS1I_NS1N_17LinearCombinationISI_fSI_fLNS_15FloatRoundStyleE2EEESH_S1M_JEEENS4_5SM1004TMEM4LOAD26SM100_TMEM_LOAD_32dp32b16xES1C_NS11_INS12_ILi2ELi4ELi3EEES15_NSS_INS5_IJSC_S1K_EEENS5_IJS1K_SB_EEEEEEENS4_39AutoVectorizingCopyWithAssumedAlignmentILi128EEENS4_14SM90_TMA_STOREES21_S23_S23_EEEvvEEEEvNT_6ParamsE) ;  /* 0xffffff3804407950 */ /* 0x000fea0003c3ffff */
        .weak           $__internal_2_$__cuda_sm10x_tcgen05_guardrail_trap_unallocated_columns_being_dealloced
        .type           $__internal_2_$__cuda_sm10x_tcgen05_guardrail_trap_unallocated_columns_being_dealloced,@function
        .size           $__internal_2_$__cuda_sm10x_tcgen05_guardrail_trap_unallocated_columns_being_dealloced,(.L_x_224 - $__internal_2_$__cuda_sm10x_tcgen05_guardrail_trap_unallocated_columns_being_dealloced)
$__internal_2_$__cuda_sm10x_tcgen05_guardrail_trap_unallocated_columns_being_dealloced:
[----:B------:R-:W-:Y:S05]  /*c700*/  BPT.TRAP 0x1 ;  /* 0x000000040000795c */ /* 0x000fea0000300000 */
[----:B------:R-:W-:-:S04]  /*c710*/  HFMA2 R3, -RZ, RZ, 0, 0 ;  /* 0x00000000ff037431 */ /* 0x000fc800000001ff */
[----:B------:R-:W-:Y:S05]  /*c720*/  RET.REL.NODEC R2 `(_ZN7cutlass13device_kernelINS_4gemm6kernel13GemmUniversalIN4cute5tupleIJiiiiEEENS1_10collective13CollectiveMmaINS1_35MainloopSm100TmaUmmaWarpSpecializedILi3ELi2ELi4ENS5_IJNS4_1CILi1EEENSA_ILi8EEESB_EEEEENS5_IJNSA_ILi128EEESF_NSA_ILi64EEEEEENS_10tfloat32_tENS5_IJlSB_lEEESI_SJ_NS4_8TiledMMAINS4_8MMA_AtomIJNS4_17SM100_MMA_TF32_SSISI_SI_fLi128ELi128ELNS4_4UMMA5MajorE0ELSO_0ELNSN_7ScaleInE0ELSP_0EEEEEENS4_6LayoutINS5_IJSB_SB_SB_EEENS5_IJNSA_ILi0EEESU_SU_EEEEENS5_IJNS4_10UnderscoreESX_SX_EEEEENS4_23SM90_TMA_LOAD_MULTICASTENS4_14ComposedLayoutINS4_7SwizzleILi3ELi4ELi3EEENS4_18smem_ptr_flag_bitsILi32EEENSS_INS5_IJSC_NSA_ILi32EEEEEENS5_IJS16_SB_EEEEEEEvNS4_8identityENS4_13SM90_TMA_LOADES1A_vS1B_EENS_8epilogue10collective18CollectiveEpilogueINS1E_23Sm100TmaWarpSpecializedILi4ELi2ELi16ELb1ELb0EEEJSH_NS5_IJNSS_ISF_SB_EENSS_INSA_ILi16EEESB_EEEEESI_SJ_SI_SJ_NS1E_6fusion15FusionCallbacksIS1I_NS1N_17LinearCombinationISI_fSI_fLNS_15FloatRoundStyleE2EEESH_S1M_JEEENS4_5SM1004TMEM4LOAD26SM100_TMEM_LOAD_32dp32b16xES1C_NS11_INS12_ILi2ELi4ELi3EEES15_NSS_INS5_IJSC_S1K_EEENS5_IJS1K_SB_EEEEEEENS4_39AutoVectorizingCopyWithAssumedAlignmentILi128EEENS4_14SM90_TMA_STOREES21_S23_S23_EEEvvEEEEvNT_6ParamsE) ;  /* 0xffffff3802347950 */ /* 0x000fea0003c3ffff */
.L_x_223:
[----:B------:R-:W-:-:S00]  /*c730*/  BRA `(.L_x_223) ;  /* 0xfffffffc00fc7947 */ /* 0x000fc0000383ffff */
[----:B------:R-:W-:-:S00]  /*c740*/  NOP ;  /* 0x0000000000007918 */ /* 0x000fc00000000000 */
        /* <DEDUP_REMOVED lines=11> */
.L_x_224:


//--------------------- .nv.global.init           --------------------------
	.section	.nv.global.init,"aw",@progbits
.nv.global.init:
	.type		$str$27,@object
	.size		$str$27,($str$28 - $str$27)
$str$27:
        /*0000*/ 	.byte	0x28, 0x61, 0x64, 0x64, 0x72, 0x65, 0x73, 0x73, 0x20, 0x26, 0x20, 0x6d, 0x61, 0x73, 0x6b, 0x29
        /*0010*/ 	.byte	0x20, 0x3d, 0x3d, 0x20, 0x30, 0x00
	.type		$str$28,@object
	.size		$str$28,($str$26 - $str$28)
$str$28:
        /*0016*/ 	.byte	0x2f, 0x74, 0x6d, 0x70, 0x2f, 0x63, 0x75, 0x74, 0x6c, 0x61, 0x73, 0x73, 0x5f, 0x73, 0x77, 0x65
        /*0026*/ 	.byte	0x65, 0x70, 0x5f, 0x73, 0x72, 0x63, 0x2f, 0x69, 0x6e, 0x63, 0x6c, 0x75, 0x64, 0x65, 0x2f, 0x63
        /*0036*/ 	.byte	0x75, 0x74, 0x65, 0x2f, 0x70, 0x6f, 0x69, 0x6e, 0x74, 0x65, 0x72, 0x5f, 0x66, 0x6c, 0x61, 0x67
        /*0046*/ 	.byte	0x67, 0x65, 0x64, 0x2e, 0x68, 0x70, 0x70, 0x00
	.type		$str$26,@object
	.size		$str$26,($str$25 - $str$26)
$str$26:
        /*004e*/ 	.byte	0x2f, 0x74, 0x6d, 0x70, 0x2f, 0x63, 0x75, 0x74, 0x6c, 0x61, 0x73, 0x73, 0x5f, 0x73, 0x77, 0x65
        /*005e*/ 	.byte	0x65, 0x70, 0x5f, 0x73, 0x72, 0x63, 0x2f, 0x69, 0x6e, 0x63, 0x6c, 0x75, 0x64, 0x65, 0x2f, 0x63
        /*006e*/ 	.byte	0x75, 0x74, 0x65, 0x2f, 0x61, 0x74, 0x6f, 0x6d, 0x2f, 0x63, 0x6f, 0x70, 0x79, 0x5f, 0x74, 0x72
        /*007e*/ 	.byte	0x61, 0x69, 0x74, 0x73, 0x5f, 0x73, 0x6d, 0x31, 0x30, 0x30, 0x2e, 0x68, 0x70, 0x70, 0x00
	.type		$str$25,@object
	.size		$str$25,(__unnamed_1 - $str$25)
$str$25:
        /*008d*/ 	.byte	0x28, 0x28, 0x75, 0x69, 0x6e, 0x74, 0x33, 0x32, 0x5f, 0x74, 0x28, 0x74, 0x68, 0x72, 0x65, 0x61
        /*009d*/ 	.byte	0x64, 0x49, 0x64, 0x78, 0x2e, 0x78, 0x29, 0x20, 0x2f, 0x20, 0x33, 0x32, 0x29, 0x20, 0x25, 0x20
        /*00ad*/ 	.byte	0x34, 0x29, 0x20, 0x3d, 0x3d, 0x20, 0x28, 0x28, 0x28, 0x74, 0x6d, 0x65, 0x6d, 0x5f, 0x61, 0x64
        /*00bd*/ 	.byte	0x64, 0x72, 0x20, 0x3e, 0x3e, 0x20, 0x31, 0x36, 0x29, 0x20, 0x2f, 0x20, 0x33, 0x32, 0x29, 0x20
        /*00cd*/ 	.byte	0x25, 0x20, 0x34, 0x29, 0x00
	.type		__unnamed_1,@object
	.size		__unnamed_1,(__unnamed_2 - __unnamed_1)
__unnamed_1:
        /*00d2*/ 	.byte	0x61, 0x75, 0x74, 0x6f, 0x20, 0x63, 0x75, 0x74, 0x65, 0x3a, 0x3a, 0x61, 0x73, 0x5f, 0x70, 0x6f
        /* <DEDUP_REMOVED lines=24> */
        /*0262*/ 	.byte	0x32, 0x30, 0x34, 0x38, 0x3e, 0x3e, 0x3e, 0x3e, 0x5d, 0x00
	.type		__unnamed_2,@object
	.size		__unnamed_2,(.L_2 - __unnamed_2)
__unnamed_2:
        /* <DEDUP_REMOVED lines=42> */
        /*050c*/ 	.byte	0x3e, 0x5d, 0x00
.L_2:


//--------------------- .nv.shared._ZN7cutlass13device_kernelINS_4gemm6kernel13GemmUniversalIN4cute5tupleIJiiiiEEENS1_10collective13CollectiveMmaINS1_35MainloopSm100TmaUmmaWarpSpecializedILi3ELi2ELi4ENS5_IJNS4_1CILi1EEENSA_ILi8EEESB_EEEEENS5_IJNSA_ILi128EEESF_NSA_ILi64EEEEEENS_10tfloat32_tENS5_IJlSB_lEEESI_SJ_NS4_8TiledMMAINS4_8MMA_AtomIJNS4_17SM100_MMA_TF32_SSISI_SI_fLi128ELi128ELNS4_4UMMA5MajorE0ELSO_0ELNSN_7ScaleInE0ELSP_0EEEEEENS4_6LayoutINS5_IJSB_SB_SB_EEENS5_IJNSA_ILi0EEESU_SU_EEEEENS5_IJNS4_10UnderscoreESX_SX_EEEEENS4_23SM90_TMA_LOAD_MULTICASTENS4_14ComposedLayoutINS4_7SwizzleILi3ELi4ELi3EEENS4_18smem_ptr_flag_bitsILi32EEENSS_INS5_IJSC_NSA_ILi32EEEEEENS5_IJS16_SB_EEEEEEEvNS4_8identityENS4_13SM90_TMA_LOADES1A_vS1B_EENS_8epilogue10collective18CollectiveEpilogueINS1E_23Sm100TmaWarpSpecializedILi4ELi2ELi16ELb1ELb0EEEJSH_NS5_IJNSS_ISF_SB_EENSS_INSA_ILi16EEESB_EEEEESI_SJ_SI_SJ_NS1E_6fusion15FusionCallbacksIS1I_NS1N_17LinearCombinationISI_fSI_fLNS_15FloatRoundStyleE2EEESH_S1M_JEEENS4_5SM1004TMEM4LOAD26SM100_TMEM_LOAD_32dp32b16xES1C_NS11_INS12_ILi2ELi4ELi3EEES15_NSS_INS5_IJSC_S1K_EEENS5_IJS1K_SB_EEEEEEENS4_39AutoVectorizingCopyWithAssumedAlignmentILi128EEENS4_14SM90_TMA_STOREES21_S23_S23_EEEvvEEEEvNT_6ParamsE --------------------------
	.section	.nv.shared._ZN7cutlass13device_kernelINS_4gemm6kernel13GemmUniversalIN4cute5tupleIJiiiiEEENS1_10collective13CollectiveMmaINS1_35MainloopSm100TmaUmmaWarpSpecializedILi3ELi2ELi4ENS5_IJNS4_1CILi1EEENSA_ILi8EEESB_EEEEENS5_IJNSA_ILi128EEESF_NSA_ILi64EEEEEENS_10tfloat32_tENS5_IJlSB_lEEESI_SJ_NS4_8TiledMMAINS4_8MMA_AtomIJNS4_17SM100_MMA_TF32_SSISI_SI_fLi128ELi128ELNS4_4UMMA5MajorE0ELSO_0ELNSN_7ScaleInE0ELSP_0EEEEEENS4_6LayoutINS5_IJSB_SB_SB_EEENS5_IJNSA_ILi0EEESU_SU_EEEEENS5_IJNS4_10UnderscoreESX_SX_EEEEENS4_23SM90_TMA_LOAD_MULTICASTENS4_14ComposedLayoutINS4_7SwizzleILi3ELi4ELi3EEENS4_18smem_ptr_flag_bitsILi32EEENSS_INS5_IJSC_NSA_ILi32EEEEEENS5_IJS16_SB_EEEEEEEvNS4_8identityENS4_13SM90_TMA_LOADES1A_vS1B_EENS_8epilogue10collective18CollectiveEpilogueINS1E_23Sm100TmaWarpSpecializedILi4ELi2ELi16ELb1ELb0EEEJSH_NS5_IJNSS_ISF_SB_EENSS_INSA_ILi16EEESB_EEEEESI_SJ_SI_SJ_NS1E_6fusion15FusionCallbacksIS1I_NS1N_17LinearCombinationISI_fSI_fLNS_15FloatRoundStyleE2EEESH_S1M_JEEENS4_5SM1004TMEM4LOAD26SM100_TMEM_LOAD_32dp32b16xES1C_NS11_INS12_ILi2ELi4ELi3EEES15_NSS_INS5_IJSC_S1K_EEENS5_IJS1K_SB_EEEEEEENS4_39AutoVectorizingCopyWithAssumedAlignmentILi128EEENS4_14SM90_TMA_STOREES21_S23_S23_EEEvvEEEEvNT_6ParamsE,"aw",@nobits
	.sectionflags	@""
	.align	16
	.zero		1024


//--------------------- .nv.shared.reserved.0     --------------------------
	.section	.nv.shared.reserved.0,"aw",@nobits
	.weak		__nv_reservedSMEM_offset_0_alias
	.size		__nv_reservedSMEM_offset_0_alias, 0, 64
	.other		__nv_reservedSMEM_offset_0_alias,@"STO_CUDA_RESERVED_SHARED STV_DEFAULT"
__nv_reservedSMEM_offset_0_alias:
	.zero		0
.nv.shared.reserved.0:
	.zero		64
	.weak		__nv_reservedSMEM_tcgen05_partition
	.type		__nv_reservedSMEM_tcgen05_partition,@object
	.size		__nv_reservedSMEM_tcgen05_partition,(.L_0 - __nv_reservedSMEM_tcgen05_partition)
__nv_reservedSMEM_tcgen05_partition:
	.zero		32
.L_0:


//--------------------- .nv.global                --------------------------
	.section	.nv.global,"aw",@nobits
.nv.global:
	.type		_ZN40_INTERNAL_2bfb012e_4_k_cu_6b6646b4_339584cute1_E,@object
	.size		_ZN40_INTERNAL_2bfb012e_4_k_cu_6b6646b4_339584cute1_E,(_ZN40_INTERNAL_2bfb012e_4_k_cu_6b6646b4_339584cuda3std3__45__cpo6cbeginE - _ZN40_INTERNAL_2bfb012e_4_k_cu_6b6646b4_339584cute1_E)
_ZN40_INTERNAL_2bfb012e_4_k_cu_6b6646b4_339584cute1_E:
	.zero		1
	.type		_ZN40_INTERNAL_2bfb012e_4_k_cu_6b6646b4_339584cuda3std3__45__cpo6cbeginE,@object
	.size		_ZN40_INTERNAL_2bfb012e_4_k_cu_6b6646b4_339584cuda3std3__45__cpo6cbeginE,(_ZN40_INTERNAL_2bfb012e_4_k_cu_6b6646b4_339584cuda3std3__48in_placeE - _ZN40_INTERNAL_2bfb012e_4_k_cu_6b6646b4_339584cuda3std3__45__cpo6cbeginE)
_ZN40_INTERNAL_2bfb012e_4_k_cu_6b6646b4_339584cuda3std3__45__cpo6cbeginE:
	.zero		1
	.type		_ZN40_INTERNAL_2bfb012e_4_k_cu_6b6646b4_339584cuda3std3__48in_placeE,@object
	.size		_ZN40_INTERNAL_2bfb012e_4_k_cu_6b6646b4_339584cuda3std3__48in_placeE,(_ZN40_INTERNAL_2bfb012e_4_k_cu_6b6646b4_339584cuda3std6ranges3__45__cpo9iter_moveE - _ZN40_INTERNAL_2bfb012e_4_k_cu_6b6646b4_339584cuda3std3__48in_placeE)
_ZN40_INTERNAL_2bfb012e_4_k_cu_6b6646b4_339584cuda3std3__48in_placeE:
	.zero		1
	.type		_ZN40_INTERNAL_2bfb012e_4_k_cu_6b6646b4_339584cuda3std6ranges3__45__cpo9iter_moveE,@object
	.size		_ZN40_INTERNAL_2bfb012e_4_k_cu_6b6646b4_339584cuda3std6ranges3__45__cpo9iter_moveE,(_ZN40_INTERNAL_2bfb012e_4_k_cu_6b6646b4_339584cuda3std3__45__cpo5beginE - _ZN40_INTERNAL_2bfb012e_4_k_cu_6b6646b4_339584cuda3std6ranges3__45__cpo9iter_moveE)
_ZN40_INTERNAL_2bfb012e_4_k_cu_6b6646b4_339584cuda3std6ranges3__45__cpo9iter_moveE:
	.zero		1
	.type		_ZN40_INTERNAL_2bfb012e_4_k_cu_6b6646b4_339584cuda3std3__45__cpo5beginE,@object
	.size		_ZN40_INTERNAL_2bfb012e_4_k_cu_6b6646b4_339584cuda3std3__45__cpo5beginE,(_ZN40_INTERNAL_2bfb012e_4_k_cu_6b6646b4_339584cuda3std3__442_GLOBAL__N__2bfb012e_4_k_cu_6b6646b4_339586ignoreE - _ZN40_INTERNAL_2bfb012e_4_k_cu_6b6646b4_339584cuda3std3__45__cpo5beginE)
_ZN40_INTERNAL_2bfb012e_4_k_cu_6b6646b4_339584cuda3std3__45__cpo5beginE:
	.zero		1
	.type		_ZN40_INTERNAL_2bfb012e_4_k_cu_6b6646b4_339584cuda3std3__442_GLOBAL__N__2bfb012e_4_k_cu_6b6646b4_339586ignoreE,@object
	.size		_ZN40_INTERNAL_2bfb012e_4_k_cu_6b6646b4_339584cuda3std3__442_GLOBAL__N__2bfb012e_4_k_cu_6b6646b4_339586ignoreE,(_ZN40_INTERNAL_2bfb012e_4_k_cu_6b6646b4_339584cute7productE - _ZN40_INTERNAL_2bfb012e_4_k_cu_6b6646b4_339584cuda3std3__442_GLOBAL__N__2bfb012e_4_k_cu_6b6646b4_339586ignoreE)
_ZN40_INTERNAL_2bfb012e_4_k_cu_6b6646b4_339584cuda3std3__442_GLOBAL__N__2bfb012e_4_k_cu_6b6646b4_339586ignoreE:
	.zero		1
	.type		_ZN40_INTERNAL_2bfb012e_4_k_cu_6b6646b4_339584cute7productE,@object
	.size		_ZN40_INTERNAL_2bfb012e_4_k_cu_6b6646b4_339584cute7productE,(_ZN40_INTERNAL_2bfb012e_4_k_cu_6b6646b4_339584cuda3std3__45__cpo3endE - _ZN40_INTERNAL_2bfb012e_4_k_cu_6b6646b4_339584cute7productE)
_ZN40_INTERNAL_2bfb012e_4_k_cu_6b6646b4_339584cute7productE:
	.zero		1
	.type		_ZN40_INTERNAL_2bfb012e_4_k_cu_6b6646b4_339584cuda3std3__45__cpo3endE,@object
	.size		_ZN40_INTERNAL_2bfb012e_4_k_cu_6b6646b4_339584cuda3std3__45__cpo3endE,(_ZN40_INTERNAL_2bfb012e_4_k_cu_6b6646b4_339584cuda3std3__419piecewise_constructE - _ZN40_INTERNAL_2bfb012e_4_k_cu_6b6646b4_339584cuda3std3__45__cpo3endE)
_ZN40_INTERNAL_2bfb012e_4_k_cu_6b6646b4_339584cuda3std3__45__cpo3endE:
	.zero		1
	.type		_ZN40_INTERNAL_2bfb012e_4_k_cu_6b6646b4_339584cuda3std3__419piecewise_constructE,@object
	.size		_ZN40_INTERNAL_2bfb012e_4_k_cu_6b6646b4_339584cuda3std3__419piecewise_constructE,(_ZN40_INTERNAL_2bfb012e_4_k_cu_6b6646b4_339584cuda3std3__45__cpo4cendE - _ZN40_INTERNAL_2bfb012e_4_k_cu_6b6646b4_339584cuda3std3__419piecewise_constructE)
_ZN40_INTERNAL_2bfb012e_4_k_cu_6b6646b4_339584cuda3std3__419piecewise_constructE:
	.zero		1
	.type		_ZN40_INTERNAL_2bfb012e_4_k_cu_6b6646b4_339584cuda3std3__45__cpo4cendE,@object
	.size		_ZN40_INTERNAL_2bfb012e_4_k_cu_6b6646b4_339584cuda3std3__45__cpo4cendE,(_ZN40_INTERNAL_2bfb012e_4_k_cu_6b6646b4_339584cuda3std6ranges3__45__cpo4swapE - _ZN40_INTERNAL_2bfb012e_4_k_cu_6b6646b4_339584cuda3std3__45__cpo4cendE)
_ZN40_INTERNAL_2bfb012e_4_k_cu_6b6646b4_339584cuda3std3__45__cpo4cendE:
	.zero		1
	.type		_ZN40_INTERNAL_2bfb012e_4_k_cu_6b6646b4_339584cuda3std6ranges3__45__cpo4swapE,@object
	.size		_ZN40_INTERNAL_2bfb012e_4_k_cu_6b6646b4_339584cuda3std6ranges3__45__cpo4swapE,(.L_10 - _ZN40_INTERNAL_2bfb012e_4_k_cu_6b6646b4_339584cuda3std6ranges3__45__cpo4swapE)
_ZN40_INTERNAL_2bfb012e_4_k_cu_6b6646b4_339584cuda3std6ranges3__45__cpo4swapE:
	.zero		1
.L_10:


//--------------------- .nv.constant0._ZN7cutlass13device_kernelINS_4gemm6kernel13GemmUniversalIN4cute5tupleIJiiiiEEENS1_10collective13CollectiveMmaINS1_35MainloopSm100TmaUmmaWarpSpecializedILi3ELi2ELi4ENS5_IJNS4_1CILi1EEENSA_ILi8EEESB_EEEEENS5_IJNSA_ILi128EEESF_NSA_ILi64EEEEEENS_10tfloat32_tENS5_IJlSB_lEEESI_SJ_NS4_8TiledMMAINS4_8MMA_AtomIJNS4_17SM100_MMA_TF32_SSISI_SI_fLi128ELi128ELNS4_4UMMA5MajorE0ELSO_0ELNSN_7ScaleInE0ELSP_0EEEEEENS4_6LayoutINS5_IJSB_SB_SB_EEENS5_IJNSA_ILi0EEESU_SU_EEEEENS5_IJNS4_10UnderscoreESX_SX_EEEEENS4_23SM90_TMA_LOAD_MULTICASTENS4_14ComposedLayoutINS4_7SwizzleILi3ELi4ELi3EEENS4_18smem_ptr_flag_bitsILi32EEENSS_INS5_IJSC_NSA_ILi32EEEEEENS5_IJS16_SB_EEEEEEEvNS4_8identityENS4_13SM90_TMA_LOADES1A_vS1B_EENS_8epilogue10collective18CollectiveEpilogueINS1E_23Sm100TmaWarpSpecializedILi4ELi2ELi16ELb1ELb0EEEJSH_NS5_IJNSS_ISF_SB_EENSS_INSA_ILi16EEESB_EEEEESI_SJ_SI_SJ_NS1E_6fusion15FusionCallbacksIS1I_NS1N_17LinearCombinationISI_fSI_fLNS_15FloatRoundStyleE2EEESH_S1M_JEEENS4_5SM1004TMEM4LOAD26SM100_TMEM_LOAD_32dp32b16xES1C_NS11_INS12_ILi2ELi4ELi3EEES15_NSS_INS5_IJSC_S1K_EEENS5_IJS1K_SB_EEEEEEENS4_39AutoVectorizingCopyWithAssumedAlignmentILi128EEENS4_14SM90_TMA_STOREES21_S23_S23_EEEvvEEEEvNT_6ParamsE --------------------------
	.section	.nv.constant0._ZN7cutlass13device_kernelINS_4gemm6kernel13GemmUniversalIN4cute5tupleIJiiiiEEENS1_10collective13CollectiveMmaINS1_35MainloopSm100TmaUmmaWarpSpecializedILi3ELi2ELi4ENS5_IJNS4_1CILi1EEENSA_ILi8EEESB_EEEEENS5_IJNSA_ILi128EEESF_NSA_ILi64EEEEEENS_10tfloat32_tENS5_IJlSB_lEEESI_SJ_NS4_8TiledMMAINS4_8MMA_AtomIJNS4_17SM100_MMA_TF32_SSISI_SI_fLi128ELi128ELNS4_4UMMA5MajorE0ELSO_0ELNSN_7ScaleInE0ELSP_0EEEEEENS4_6LayoutINS5_IJSB_SB_SB_EEENS5_IJNSA_ILi0EEESU_SU_EEEEENS5_IJNS4_10UnderscoreESX_SX_EEEEENS4_23SM90_TMA_LOAD_MULTICASTENS4_14ComposedLayoutINS4_7SwizzleILi3ELi4ELi3EEENS4_18smem_ptr_flag_bitsILi32EEENSS_INS5_IJSC_NSA_ILi32EEEEEENS5_IJS16_SB_EEEEEEEvNS4_8identityENS4_13SM90_TMA_LOADES1A_vS1B_EENS_8epilogue10collective18CollectiveEpilogueINS1E_23Sm100TmaWarpSpecializedILi4ELi2ELi16ELb1ELb0EEEJSH_NS5_IJNSS_ISF_SB_EENSS_INSA_ILi16EEESB_EEEEESI_SJ_SI_SJ_NS1E_6fusion15FusionCallbacksIS1I_NS1N_17LinearCombinationISI_fSI_fLNS_15FloatRoundStyleE2EEESH_S1M_JEEENS4_5SM1004TMEM4LOAD26SM100_TMEM_LOAD_32dp32b16xES1C_NS11_INS12_ILi2ELi4ELi3EEES15_NSS_INS5_IJSC_S1K_EEENS5_IJS1K_SB_EEEEEEENS4_39AutoVectorizingCopyWithAssumedAlignmentILi128EEENS4_14SM90_TMA_STOREES21_S23_S23_EEEvvEEEEvNT_6ParamsE,"a",@progbits
	.sectionflags	@""
	.align	4
.nv.constant0._ZN7cutlass13device_kernelINS_4gemm6kernel13GemmUniversalIN4cute5tupleIJiiiiEEENS1_10collective13CollectiveMmaINS1_35MainloopSm100TmaUmmaWarpSpecializedILi3ELi2ELi4ENS5_IJNS4_1CILi1EEENSA_ILi8EEESB_EEEEENS5_IJNSA_ILi128EEESF_NSA_ILi64EEEEEENS_10tfloat32_tENS5_IJlSB_lEEESI_SJ_NS4_8TiledMMAINS4_8MMA_AtomIJNS4_17SM100_MMA_TF32_SSISI_SI_fLi128ELi128ELNS4_4UMMA5MajorE0ELSO_0ELNSN_7ScaleInE0ELSP_0EEEEEENS4_6LayoutINS5_IJSB_SB_SB_EEENS5_IJNSA_ILi0EEESU_SU_EEEEENS5_IJNS4_10UnderscoreESX_SX_EEEEENS4_23SM90_TMA_LOAD_MULTICASTENS4_14ComposedLayoutINS4_7SwizzleILi3ELi4ELi3EEENS4_18smem_ptr_flag_bitsILi32EEENSS_INS5_IJSC_NSA_ILi32EEEEEENS5_IJS16_SB_EEEEEEEvNS4_8identityENS4_13SM90_TMA_LOADES1A_vS1B_EENS_8epilogue10collective18CollectiveEpilogueINS1E_23Sm100TmaWarpSpecializedILi4ELi2ELi16ELb1ELb0EEEJSH_NS5_IJNSS_ISF_SB_EENSS_INSA_ILi16EEESB_EEEEESI_SJ_SI_SJ_NS1E_6fusion15FusionCallbacksIS1I_NS1N_17LinearCombinationISI_fSI_fLNS_15FloatRoundStyleE2EEESH_S1M_JEEENS4_5SM1004TMEM4LOAD26SM100_TMEM_LOAD_32dp32b16xES1C_NS11_INS12_ILi2ELi4ELi3EEES15_NSS_INS5_IJSC_S1K_EEENS5_IJS1K_SB_EEEEEEENS4_39AutoVectorizingCopyWithAssumedAlignmentILi128EEENS4_14SM90_TMA_STOREES21_S23_S23_EEEvvEEEEvNT_6ParamsE:
	.zero		2944


//--------------------- SYMBOLS --------------------------

	.type		.nv.reservedSmem.offset0,@object
	.size		.nv.reservedSmem.offset0,0x4
	.type		.nv.reservedSmem.cap,@object
	.size		.nv.reservedSmem.cap,0x4
	.type		__assertfail,@function
